	.target	sm_90a

	.elftype	@"ET_EXEC"


//--------------------- .note.nv.tkinfo           --------------------------
	.section	.note.nv.tkinfo,"",@"SHT_NOTE"
	.sectionflags	@"SHF_NOTE_NV_TKINFO"
	.tkinfo
        /*0018*/ 	.word	0x00000002
        /*0030*/ 	.string	""
        /*0030*/ 	.string	"ptxas"
        /*0030*/ 	.string	"Cuda compilation tools, release 13.0, V13.0.88"
        /*0030*/ 	.string	"Build cuda_13.0.r13.0/compiler.36424714_0"
        /*0030*/ 	.string	"-arch sm_90a -m 64 "



//--------------------- .note.nv.cuinfo           --------------------------
	.section	.note.nv.cuinfo,"",@"SHT_NOTE"
	.sectionflags	@"SHF_NOTE_NV_CUINFO"
        /*0018*/ 	.short	0x0002
        /*001a*/ 	.short	0x005a
        /*001c*/ 	.short	0x0082
	.zero		2


//--------------------- .nv.info                  --------------------------
	.section	.nv.info,"",@"SHT_CUDA_INFO"
	.align	4


	//----- nvinfo : EIATTR_REGCOUNT
	.align		4
        /*0000*/ 	.byte	0x04, 0x2f
        /*0002*/ 	.short	(.L_18 - .L_17)
	.align		4
.L_17:
        /*0004*/ 	.word	index@(_ZN7cutlass13device_kernelINS_4gemm6kernel13GemmUniversalIN4cute5tupleIJiiiiEEENS1_10collective13CollectiveMmaINS1_34MainloopSm90TmaGmmaWarpSpecializedILi4ENS5_IJNS4_1CILi1EEESB_SB_EEENS1_35KernelTmaWarpSpecializedCooperativeEEENS5_IJNSA_ILi256EEENSA_ILi64EEESG_EEENS_6half_tENS5_IJlSB_lEEESI_SJ_NS4_8TiledMMAINS4_8MMA_AtomIJNS4_4SM904GMMA25MMA_64x64x16_F32F16F16_SSILNSN_5MajorE0ELSP_0ELNSN_7ScaleInE1ELSQ_1EEEEEENS4_6LayoutINS5_IJNSA_ILi2EEESB_SB_EEENS5_IJSB_NSA_ILi0EEESW_EEEEENS5_IJNS4_10UnderscoreESZ_SZ_EEEEENS4_13SM90_TMA_LOADENS4_14ComposedLayoutINS4_7SwizzleILi3ELi4ELi3EEENS4_18smem_ptr_flag_bitsILi16EEENST_INS5_IJNSA_ILi8EEESG_EEENS5_IJSG_SB_EEEEEEEvNS4_8identityES12_S1C_vS1D_EENS_8epilogue10collective18CollectiveEpilogueINS1F_22Sm90TmaWarpSpecializedILi4ELi2ELi16ELb1ELb0EEEJSH_NS5_IJNSA_ILi128EEENSA_ILi32EEEEEESI_SJ_SI_SJ_NS1F_6fusion15FusionCallbacksIS1J_NS1N_13LinCombEltActINS1F_6thread4ReLuESI_fSI_fLNS_15FloatRoundStyleE2EEESH_S1M_JEEES12_NS13_INS14_ILi2ELi4ELi3EEES17_NST_INS5_IJS18_S1L_EEENS5_IJS1L_SB_EEEEEEENS4_17SM75_U32x4_LDSM_NENS4_14SM90_TMA_STOREES1Z_NS4_17SM90_U32x4_STSM_NENS4_9Copy_AtomIJS22_SI_EEEvEEEvvEEEEvNT_6ParamsE)
        /*0008*/ 	.word	0x000000a8


	//----- nvinfo : EIATTR_FRAME_SIZE
	.align		4
.L_18:
        /*000c*/ 	.byte	0x04, 0x11
        /*000e*/ 	.short	(.L_20 - .L_19)
	.align		4
.L_19:
        /*0010*/ 	.word	index@(_ZN7cutlass13device_kernelINS_4gemm6kernel13GemmUniversalIN4cute5tupleIJiiiiEEENS1_10collective13CollectiveMmaINS1_34MainloopSm90TmaGmmaWarpSpecializedILi4ENS5_IJNS4_1CILi1EEESB_SB_EEENS1_35KernelTmaWarpSpecializedCooperativeEEENS5_IJNSA_ILi256EEENSA_ILi64EEESG_EEENS_6half_tENS5_IJlSB_lEEESI_SJ_NS4_8TiledMMAINS4_8MMA_AtomIJNS4_4SM904GMMA25MMA_64x64x16_F32F16F16_SSILNSN_5MajorE0ELSP_0ELNSN_7ScaleInE1ELSQ_1EEEEEENS4_6LayoutINS5_IJNSA_ILi2EEESB_SB_EEENS5_IJSB_NSA_ILi0EEESW_EEEEENS5_IJNS4_10UnderscoreESZ_SZ_EEEEENS4_13SM90_TMA_LOADENS4_14ComposedLayoutINS4_7SwizzleILi3ELi4ELi3EEENS4_18smem_ptr_flag_bitsILi16EEENST_INS5_IJNSA_ILi8EEESG_EEENS5_IJSG_SB_EEEEEEEvNS4_8identityES12_S1C_vS1D_EENS_8epilogue10collective18CollectiveEpilogueINS1F_22Sm90TmaWarpSpecializedILi4ELi2ELi16ELb1ELb0EEEJSH_NS5_IJNSA_ILi128EEENSA_ILi32EEEEEESI_SJ_SI_SJ_NS1F_6fusion15FusionCallbacksIS1J_NS1N_13LinCombEltActINS1F_6thread4ReLuESI_fSI_fLNS_15FloatRoundStyleE2EEESH_S1M_JEEES12_NS13_INS14_ILi2ELi4ELi3EEES17_NST_INS5_IJS18_S1L_EEENS5_IJS1L_SB_EEEEEEENS4_17SM75_U32x4_LDSM_NENS4_14SM90_TMA_STOREES1Z_NS4_17SM90_U32x4_STSM_NENS4_9Copy_AtomIJS22_SI_EEEvEEEvvEEEEvNT_6ParamsE)
        /*0014*/ 	.word	0x00000000


	//----- nvinfo : EIATTR_MIN_STACK_SIZE
	.align		4
.L_20:
        /*0018*/ 	.byte	0x04, 0x12
        /*001a*/ 	.short	(.L_22 - .L_21)
	.align		4
.L_21:
        /*001c*/ 	.word	index@(_ZN7cutlass13device_kernelINS_4gemm6kernel13GemmUniversalIN4cute5tupleIJiiiiEEENS1_10collective13CollectiveMmaINS1_34MainloopSm90TmaGmmaWarpSpecializedILi4ENS5_IJNS4_1CILi1EEESB_SB_EEENS1_35KernelTmaWarpSpecializedCooperativeEEENS5_IJNSA_ILi256EEENSA_ILi64EEESG_EEENS_6half_tENS5_IJlSB_lEEESI_SJ_NS4_8TiledMMAINS4_8MMA_AtomIJNS4_4SM904GMMA25MMA_64x64x16_F32F16F16_SSILNSN_5MajorE0ELSP_0ELNSN_7ScaleInE1ELSQ_1EEEEEENS4_6LayoutINS5_IJNSA_ILi2EEESB_SB_EEENS5_IJSB_NSA_ILi0EEESW_EEEEENS5_IJNS4_10UnderscoreESZ_SZ_EEEEENS4_13SM90_TMA_LOADENS4_14ComposedLayoutINS4_7SwizzleILi3ELi4ELi3EEENS4_18smem_ptr_flag_bitsILi16EEENST_INS5_IJNSA_ILi8EEESG_EEENS5_IJSG_SB_EEEEEEEvNS4_8identityES12_S1C_vS1D_EENS_8epilogue10collective18CollectiveEpilogueINS1F_22Sm90TmaWarpSpecializedILi4ELi2ELi16ELb1ELb0EEEJSH_NS5_IJNSA_ILi128EEENSA_ILi32EEEEEESI_SJ_SI_SJ_NS1F_6fusion15FusionCallbacksIS1J_NS1N_13LinCombEltActINS1F_6thread4ReLuESI_fSI_fLNS_15FloatRoundStyleE2EEESH_S1M_JEEES12_NS13_INS14_ILi2ELi4ELi3EEES17_NST_INS5_IJS18_S1L_EEENS5_IJS1L_SB_EEEEEEENS4_17SM75_U32x4_LDSM_NENS4_14SM90_TMA_STOREES1Z_NS4_17SM90_U32x4_STSM_NENS4_9Copy_AtomIJS22_SI_EEEvEEEvvEEEEvNT_6ParamsE)
        /*0020*/ 	.word	0x00000000
.L_22:


//--------------------- .nv.compat                --------------------------
	.section	.nv.compat,"",@"SHT_CUDA_COMPAT_INFO"
	.align	4
        /*0000*/ 	.byte	0x02, 0x09, 0x01, 0x00, 0x02, 0x02, 0x04, 0x00, 0x02, 0x05, 0x05, 0x00, 0x03, 0x07, 0x01, 0x01
        /*0010*/ 	.byte	0x02, 0x03, 0x01, 0x00, 0x02, 0x06, 0x01, 0x00, 0x04, 0x0b, 0x08, 0x00, 0x00, 0x00, 0x00, 0x00
        /*0020*/ 	.byte	0x00, 0x00, 0x00, 0x00


//--------------------- .nv.info._ZN7cutlass13device_kernelINS_4gemm6kernel13GemmUniversalIN4cute5tupleIJiiiiEEENS1_10collective13CollectiveMmaINS1_34MainloopSm90TmaGmmaWarpSpecializedILi4ENS5_IJNS4_1CILi1EEESB_SB_EEENS1_35KernelTmaWarpSpecializedCooperativeEEENS5_IJNSA_ILi256EEENSA_ILi64EEESG_EEENS_6half_tENS5_IJlSB_lEEESI_SJ_NS4_8TiledMMAINS4_8MMA_AtomIJNS4_4SM904GMMA25MMA_64x64x16_F32F16F16_SSILNSN_5MajorE0ELSP_0ELNSN_7ScaleInE1ELSQ_1EEEEEENS4_6LayoutINS5_IJNSA_ILi2EEESB_SB_EEENS5_IJSB_NSA_ILi0EEESW_EEEEENS5_IJNS4_10UnderscoreESZ_SZ_EEEEENS4_13SM90_TMA_LOADENS4_14ComposedLayoutINS4_7SwizzleILi3ELi4ELi3EEENS4_18smem_ptr_flag_bitsILi16EEENST_INS5_IJNSA_ILi8EEESG_EEENS5_IJSG_SB_EEEEEEEvNS4_8identityES12_S1C_vS1D_EENS_8epilogue10collective18CollectiveEpilogueINS1F_22Sm90TmaWarpSpecializedILi4ELi2ELi16ELb1ELb0EEEJSH_NS5_IJNSA_ILi128EEENSA_ILi32EEEEEESI_SJ_SI_SJ_NS1F_6fusion15FusionCallbacksIS1J_NS1N_13LinCombEltActINS1F_6thread4ReLuESI_fSI_fLNS_15FloatRoundStyleE2EEESH_S1M_JEEES12_NS13_INS14_ILi2ELi4ELi3EEES17_NST_INS5_IJS18_S1L_EEENS5_IJS1L_SB_EEEEEEENS4_17SM75_U32x4_LDSM_NENS4_14SM90_TMA_STOREES1Z_NS4_17SM90_U32x4_STSM_NENS4_9Copy_AtomIJS22_SI_EEEvEEEvvEEEEvNT_6ParamsE --------------------------
	.section	.nv.info._ZN7cutlass13device_kernelINS_4gemm6kernel13GemmUniversalIN4cute5tupleIJiiiiEEENS1_10collective13CollectiveMmaINS1_34MainloopSm90TmaGmmaWarpSpecializedILi4ENS5_IJNS4_1CILi1EEESB_SB_EEENS1_35KernelTmaWarpSpecializedCooperativeEEENS5_IJNSA_ILi256EEENSA_ILi64EEESG_EEENS_6half_tENS5_IJlSB_lEEESI_SJ_NS4_8TiledMMAINS4_8MMA_AtomIJNS4_4SM904GMMA25MMA_64x64x16_F32F16F16_SSILNSN_5MajorE0ELSP_0ELNSN_7ScaleInE1ELSQ_1EEEEEENS4_6LayoutINS5_IJNSA_ILi2EEESB_SB_EEENS5_IJSB_NSA_ILi0EEESW_EEEEENS5_IJNS4_10UnderscoreESZ_SZ_EEEEENS4_13SM90_TMA_LOADENS4_14ComposedLayoutINS4_7SwizzleILi3ELi4ELi3EEENS4_18smem_ptr_flag_bitsILi16EEENST_INS5_IJNSA_ILi8EEESG_EEENS5_IJSG_SB_EEEEEEEvNS4_8identityES12_S1C_vS1D_EENS_8epilogue10collective18CollectiveEpilogueINS1F_22Sm90TmaWarpSpecializedILi4ELi2ELi16ELb1ELb0EEEJSH_NS5_IJNSA_ILi128EEENSA_ILi32EEEEEESI_SJ_SI_SJ_NS1F_6fusion15FusionCallbacksIS1J_NS1N_13LinCombEltActINS1F_6thread4ReLuESI_fSI_fLNS_15FloatRoundStyleE2EEESH_S1M_JEEES12_NS13_INS14_ILi2ELi4ELi3EEES17_NST_INS5_IJS18_S1L_EEENS5_IJS1L_SB_EEEEEEENS4_17SM75_U32x4_LDSM_NENS4_14SM90_TMA_STOREES1Z_NS4_17SM90_U32x4_STSM_NENS4_9Copy_AtomIJS22_SI_EEEvEEEvvEEEEvNT_6ParamsE,"",@"SHT_CUDA_INFO"
	.sectionflags	@""
	.align	4


	//----- nvinfo : EIATTR_CUDA_API_VERSION
	.align		4
        /*0000*/ 	.byte	0x04, 0x37
        /*0002*/ 	.short	(.L_24 - .L_23)
.L_23:
        /*0004*/ 	.word	0x00000082


	//----- nvinfo : EIATTR_KPARAM_INFO
	.align		4
.L_24:
        /*0008*/ 	.byte	0x04, 0x17
        /*000a*/ 	.short	(.L_26 - .L_25)
.L_25:
        /*000c*/ 	.word	0x00000000
        /*0010*/ 	.short	0x0000
        /*0012*/ 	.short	0x0070
        /*0014*/ 	.byte	0x00, 0xf0, 0x01, 0x1c


	//----- nvinfo : EIATTR_SPARSE_MMA_MASK
	.align		4
.L_26:
        /*0018*/ 	.byte	0x03, 0x50
        /*001a*/ 	.short	0x0000


	//----- nvinfo : EIATTR_MAXREG_COUNT
	.align		4
        /*001c*/ 	.byte	0x03, 0x1b
        /*001e*/ 	.short	0x00a8


	//----- nvinfo : EIATTR_NUM_BARRIERS
	.align		4
        /*0020*/ 	.byte	0x02, 0x4c
        /*0022*/ 	.byte	0x02
	.zero		1


	//----- nvinfo : EIATTR_EXTERNS
	.align		4
        /*0024*/ 	.byte	0x04, 0x0f
        /*0026*/ 	.short	(.L_28 - .L_27)


	//   ....[0]....
	.align		4
.L_27:
        /*0028*/ 	.word	index@(__assertfail)


	//----- nvinfo : EIATTR_MERCURY_ISA_VERSION
	.align		4
.L_28:
        /*002c*/ 	.byte	0x03, 0x5f
        /*002e*/ 	.short	0x0101


	//----- nvinfo : EIATTR_INT_WARP_WIDE_INSTR_OFFSETS
	.align		4
        /*0030*/ 	.byte	0x04, 0x31
        /*0032*/ 	.short	(.L_30 - .L_29)


	//   ....[0]....
.L_29:
        /*0034*/ 	.word	0x000008c0


	//   ....[1]....
        /*0038*/ 	.word	0x000008d0


	//   ....[2]....
        /*003c*/ 	.word	0x00000950


	//----- nvinfo : EIATTR_COOP_GROUP_MASK_REGIDS
	.align		4
.L_30:
        /*0040*/ 	.byte	0x04, 0x29
        /*0042*/ 	.short	(.L_32 - .L_31)


	//   ....[0]....
.L_31:
        /*0044*/ 	.word	0xffffffff


	//   ....[1]....
        /*0048*/ 	.word	0xffffffff


	//   ....[2]....
        /*004c*/ 	.word	0xffffffff


	//   ....[3]....
        /*0050*/ 	.word	0xffffffff


	//   ....[4]....
        /*0054*/ 	.word	0xffffffff


	//   ....[5]....
        /*0058*/ 	.word	0xffffffff


	//----- nvinfo : EIATTR_COOP_GROUP_INSTR_OFFSETS
	.align		4
.L_32:
        /*005c*/ 	.byte	0x04, 0x28
        /*005e*/ 	.short	(.L_34 - .L_33)


	//   ....[0]....
.L_33:
        /*0060*/ 	.word	0x00000070


	//   ....[1]....
        /*0064*/ 	.word	0x00000080


	//   ....[2]....
        /*0068*/ 	.word	0x00000440


	//   ....[3]....
        /*006c*/ 	.word	0x000005d0


	//   ....[4]....
        /*0070*/ 	.word	0x00000780


	//   ....[5]....
        /*0074*/ 	.word	0x00001480


	//----- nvinfo : EIATTR_REG_RECONFIG
	.align		4
.L_34:
        /*0078*/ 	.byte	0x01, 0x54
	.zero		2


	//----- nvinfo : EIATTR_SYSCALL_OFFSETS
	.align		4
        /*007c*/ 	.byte	0x04, 0x46
        /*007e*/ 	.short	(.L_36 - .L_35)


	//   ....[0]....
.L_35:
        /*0080*/ 	.word	0x00001640


	//   ....[1]....
        /*0084*/ 	.word	0x00002360


	//   ....[2]....
        /*0088*/ 	.word	0x00002450


	//----- nvinfo : EIATTR_MBARRIER_INSTR_OFFSETS
	.align		4
.L_36:
        /*008c*/ 	.byte	0x04, 0x39
        /*008e*/ 	.short	(.L_38 - .L_37)


	//   ....[0]....
.L_37:
        /*0090*/ 	.word	0x00000540
        /*0094*/ 	.word	0x000000ff
        /*0098*/ 	.word	0x00000000
        /*009c*/ 	.short	0x0100
        /*009e*/ 	.byte	0x08
	.zero		1


	//   ....[1]....
        /*00a0*/ 	.word	0x00000550
        /*00a4*/ 	.word	0x000000ff
        /*00a8*/ 	.word	0x00000020
        /*00ac*/ 	.short	0x0100
        /*00ae*/ 	.byte	0x08
	.zero		1


	//   ....[2]....
        /*00b0*/ 	.word	0x00000560
        /*00b4*/ 	.word	0x000000ff
        /*00b8*/ 	.word	0x00000008
        /*00bc*/ 	.short	0x0100
        /*00be*/ 	.byte	0x08
	.zero		1


	//   ....[3]....
        /*00c0*/ 	.word	0x00000570
        /*00c4*/ 	.word	0x000000ff
        /*00c8*/ 	.word	0x00000028
        /*00cc*/ 	.short	0x0100
        /*00ce*/ 	.byte	0x08
	.zero		1


	//   ....[4]....
        /*00d0*/ 	.word	0x00000580
        /*00d4*/ 	.word	0x000000ff
        /*00d8*/ 	.word	0x00000010
        /*00dc*/ 	.short	0x0100
        /*00de*/ 	.byte	0x08
	.zero		1


	//   ....[5]....
        /*00e0*/ 	.word	0x00000590
        /*00e4*/ 	.word	0x000000ff
        /*00e8*/ 	.word	0x00000030
        /*00ec*/ 	.short	0x0100
        /*00ee*/ 	.byte	0x08
	.zero		1


	//   ....[6]....
        /*00f0*/ 	.word	0x000005a0
        /*00f4*/ 	.word	0x000000ff
        /*00f8*/ 	.word	0x00000018
        /*00fc*/ 	.short	0x0100
        /*00fe*/ 	.byte	0x08
	.zero		1


	//   ....[7]....
        /*0100*/ 	.word	0x000005b0
        /*0104*/ 	.word	0x000000ff
        /*0108*/ 	.word	0x00000038
        /*010c*/ 	.short	0x0100
        /*010e*/ 	.byte	0x08
	.zero		1


	//   ....[8]....
        /*0110*/ 	.word	0x000006f0
        /*0114*/ 	.word	0x000000ff
        /*0118*/ 	.word	0x00000040
        /*011c*/ 	.short	0x0100
        /*011e*/ 	.byte	0x08
	.zero		1


	//   ....[9]....
        /*0120*/ 	.word	0x00000700
        /*0124*/ 	.word	0x000000ff
        /*0128*/ 	.word	0x00000060
        /*012c*/ 	.short	0x0100
        /*012e*/ 	.byte	0x08
	.zero		1


	//   ....[10]....
        /*0130*/ 	.word	0x00000710
        /*0134*/ 	.word	0x000000ff
        /*0138*/ 	.word	0x00000048
        /*013c*/ 	.short	0x0100
        /*013e*/ 	.byte	0x08
	.zero		1


	//   ....[11]....
        /*0140*/ 	.word	0x00000720
        /*0144*/ 	.word	0x000000ff
        /*0148*/ 	.word	0x00000068
        /*014c*/ 	.short	0x0100
        /*014e*/ 	.byte	0x08
	.zero		1


	//   ....[12]....
        /*0150*/ 	.word	0x00000730
        /*0154*/ 	.word	0x000000ff
        /*0158*/ 	.word	0x00000050
        /*015c*/ 	.short	0x0100
        /*015e*/ 	.byte	0x08
	.zero		1


	//   ....[13]....
        /*0160*/ 	.word	0x00000740
        /*0164*/ 	.word	0x000000ff
        /*0168*/ 	.word	0x00000070
        /*016c*/ 	.short	0x0100
        /*016e*/ 	.byte	0x08
	.zero		1


	//   ....[14]....
        /*0170*/ 	.word	0x00000750
        /*0174*/ 	.word	0x000000ff
        /*0178*/ 	.word	0x00000058
        /*017c*/ 	.short	0x0100
        /*017e*/ 	.byte	0x08
	.zero		1


	//   ....[15]....
        /*0180*/ 	.word	0x00000760
        /*0184*/ 	.word	0x000000ff
        /*0188*/ 	.word	0x00000078
        /*018c*/ 	.short	0x0100
        /*018e*/ 	.byte	0x08
	.zero		1


	//   ....[16]....
        /*0190*/ 	.word	0x000009f0
        /*0194*/ 	.word	0x000000ff
        /*0198*/ 	.word	0x00000080
        /*019c*/ 	.short	0x0100
        /*019e*/ 	.byte	0x08
	.zero		1


	//   ....[17]....
        /*01a0*/ 	.word	0x00000a50
        /*01a4*/ 	.word	0x000000ff
        /*01a8*/ 	.word	0x00000088
        /*01ac*/ 	.short	0x0100
        /*01ae*/ 	.byte	0x08
	.zero		1


	//   ....[18]....
        /*01b0*/ 	.word	0x000016c0
        /*01b4*/ 	.word	0x00000003
        /*01b8*/ 	.word	0x00000000
        /*01bc*/ 	.short	0x010a
        /*01be*/ 	.byte	0x3f
	.zero		1


	//   ....[19]....
        /*01c0*/ 	.word	0x00001700
        /*01c4*/ 	.word	0x00000003
        /*01c8*/ 	.word	0x00000000
        /*01cc*/ 	.short	0x010a
        /*01ce*/ 	.byte	0x3f
	.zero		1


	//   ....[20]....
        /*01d0*/ 	.word	0x00001bf0
        /*01d4*/ 	.word	0x000000ff
        /*01d8*/ 	.word	0x00000000
        /*01dc*/ 	.short	0x010a
        /*01de*/ 	.byte	0x08
	.zero		1


	//   ....[21]....
        /*01e0*/ 	.word	0x00001c30
        /*01e4*/ 	.word	0x000000ff
        /*01e8*/ 	.word	0x00000000
        /*01ec*/ 	.short	0x010a
        /*01ee*/ 	.byte	0x08
	.zero		1


	//   ....[22]....
        /*01f0*/ 	.word	0x00002010
        /*01f4*/ 	.word	0x000000ff
        /*01f8*/ 	.word	0x00000000
        /*01fc*/ 	.short	0x0101
        /*01fe*/ 	.byte	0x08
	.zero		1


	//   ....[23]....
        /*0200*/ 	.word	0x000021c0
        /*0204*/ 	.word	0x000000ff
        /*0208*/ 	.word	0x00000000
        /*020c*/ 	.short	0x0101
        /*020e*/ 	.byte	0x04
	.zero		1


	//   ....[24]....
        /*0210*/ 	.word	0x00002930
        /*0214*/ 	.word	0x000000ff
        /*0218*/ 	.word	0x00000040
        /*021c*/ 	.short	0x010a
        /*021e*/ 	.byte	0x34
	.zero		1


	//   ....[25]....
        /*0220*/ 	.word	0x00003180
        /*0224*/ 	.word	0x000000ff
        /*0228*/ 	.word	0x00000000
        /*022c*/ 	.short	0x0101
        /*022e*/ 	.byte	0x04
	.zero		1


	//   ....[26]....
        /*0230*/ 	.word	0x000032a0
        /*0234*/ 	.word	0x0000000f
        /*0238*/ 	.word	0x00000040
        /*023c*/ 	.short	0x010a
        /*023e*/ 	.byte	0x3f
	.zero		1


	//   ....[27]....
        /*0240*/ 	.word	0x000038a0
        /*0244*/ 	.word	0x000000ff
        /*0248*/ 	.word	0x00000000
        /*024c*/ 	.short	0x0101
        /*024e*/ 	.byte	0x04
	.zero		1


	//   ....[28]....
        /*0250*/ 	.word	0x000039d0
        /*0254*/ 	.word	0x0000000e
        /*0258*/ 	.word	0x00000040
        /*025c*/ 	.short	0x010a
        /*025e*/ 	.byte	0x3f
	.zero		1


	//   ....[29]....
        /*0260*/ 	.word	0x00004010
        /*0264*/ 	.word	0x000000ff
        /*0268*/ 	.word	0x00000000
        /*026c*/ 	.short	0x0101
        /*026e*/ 	.byte	0x04
	.zero		1


	//   ....[30]....
        /*0270*/ 	.word	0x00004100
        /*0274*/ 	.word	0x0000000f
        /*0278*/ 	.word	0x00000040
        /*027c*/ 	.short	0x010a
        /*027e*/ 	.byte	0x3f
	.zero		1


	//   ....[31]....
        /*0280*/ 	.word	0x00004720
        /*0284*/ 	.word	0x000000ff
        /*0288*/ 	.word	0x00000000
        /*028c*/ 	.short	0x0101
        /*028e*/ 	.byte	0x04
	.zero		1


	//   ....[32]....
        /*0290*/ 	.word	0x000050e0
        /*0294*/ 	.word	0x000000ff
        /*0298*/ 	.word	0x00000000
        /*029c*/ 	.short	0x0101
        /*029e*/ 	.byte	0x04
	.zero		1


	//   ....[33]....
        /*02a0*/ 	.word	0x000057c0
        /*02a4*/ 	.word	0x000000ff
        /*02a8*/ 	.word	0x00000088
        /*02ac*/ 	.short	0x010a
        /*02ae*/ 	.byte	0x04
	.zero		1


	//   ....[34]....
        /*02b0*/ 	.word	0x00005bd0
        /*02b4*/ 	.word	0x000000ff
        /*02b8*/ 	.word	0x00000060
        /*02bc*/ 	.short	0x010a
        /*02be*/ 	.byte	0x05
	.zero		1


	//   ....[35]....
        /*02c0*/ 	.word	0x00005cc0
        /*02c4*/ 	.word	0x000000ff
        /*02c8*/ 	.word	0x00000040
        /*02cc*/ 	.short	0x010b
        /*02ce*/ 	.byte	0x05
	.zero		1


	//   ....[36]....
        /*02d0*/ 	.word	0x00005d20
        /*02d4*/ 	.word	0x000000ff
        /*02d8*/ 	.word	0x00000000
        /*02dc*/ 	.short	0x0101
        /*02de*/ 	.byte	0x04
	.zero		1


	//   ....[37]....
        /*02e0*/ 	.word	0x00005d50
        /*02e4*/ 	.word	0x000000ff
        /*02e8*/ 	.word	0x00000068
        /*02ec*/ 	.short	0x010a
        /*02ee*/ 	.byte	0x05
	.zero		1


	//   ....[38]....
        /*02f0*/ 	.word	0x00005e60
        /*02f4*/ 	.word	0x000000ff
        /*02f8*/ 	.word	0x00000048
        /*02fc*/ 	.short	0x010b
        /*02fe*/ 	.byte	0x05
	.zero		1


	//   ....[39]....
        /*0300*/ 	.word	0x00005ed0
        /*0304*/ 	.word	0x000000ff
        /*0308*/ 	.word	0x00000000
        /*030c*/ 	.short	0x0101
        /*030e*/ 	.byte	0x04
	.zero		1


	//   ....[40]....
        /*0310*/ 	.word	0x00005f00
        /*0314*/ 	.word	0x000000ff
        /*0318*/ 	.word	0x00000070
        /*031c*/ 	.short	0x010a
        /*031e*/ 	.byte	0x05
	.zero		1


	//   ....[41]....
        /*0320*/ 	.word	0x00006000
        /*0324*/ 	.word	0x000000ff
        /*0328*/ 	.word	0x00000050
        /*032c*/ 	.short	0x010b
        /*032e*/ 	.byte	0x05
	.zero		1


	//   ....[42]....
        /*0330*/ 	.word	0x00006060
        /*0334*/ 	.word	0x000000ff
        /*0338*/ 	.word	0x00000000
        /*033c*/ 	.short	0x0101
        /*033e*/ 	.byte	0x04
	.zero		1


	//   ....[43]....
        /*0340*/ 	.word	0x00006090
        /*0344*/ 	.word	0x000000ff
        /*0348*/ 	.word	0x00000078
        /*034c*/ 	.short	0x010a
        /*034e*/ 	.byte	0x05
	.zero		1


	//   ....[44]....
        /*0350*/ 	.word	0x00006190
        /*0354*/ 	.word	0x000000ff
        /*0358*/ 	.word	0x00000058
        /*035c*/ 	.short	0x010b
        /*035e*/ 	.byte	0x05
	.zero		1


	//   ....[45]....
        /*0360*/ 	.word	0x00006280
        /*0364*/ 	.word	0x000000ff
        /*0368*/ 	.word	0x00000000
        /*036c*/ 	.short	0x0101
        /*036e*/ 	.byte	0x04
	.zero		1


	//   ....[46]....
        /*0370*/ 	.word	0x000068c0
        /*0374*/ 	.word	0x00000003
        /*0378*/ 	.word	0x00000060
        /*037c*/ 	.short	0x010a
        /*037e*/ 	.byte	0x3f
	.zero		1


	//   ....[47]....
        /*0380*/ 	.word	0x00006900
        /*0384*/ 	.word	0x00000003
        /*0388*/ 	.word	0x00000068
        /*038c*/ 	.short	0x010a
        /*038e*/ 	.byte	0x3f
	.zero		1


	//   ....[48]....
        /*0390*/ 	.word	0x00006940
        /*0394*/ 	.word	0x00000003
        /*0398*/ 	.word	0x00000070
        /*039c*/ 	.short	0x010a
        /*039e*/ 	.byte	0x3f
	.zero		1


	//   ....[49]....
        /*03a0*/ 	.word	0x00006990
        /*03a4*/ 	.word	0x00000003
        /*03a8*/ 	.word	0x00000078
        /*03ac*/ 	.short	0x010a
        /*03ae*/ 	.byte	0x3f
	.zero		1


	//   ....[50]....
        /*03b0*/ 	.word	0x00006cc0
        /*03b4*/ 	.word	0x0000000f
        /*03b8*/ 	.word	0x00000020
        /*03bc*/ 	.short	0x010a
        /*03be*/ 	.byte	0x3f
	.zero		1


	//   ....[51]....
        /*03c0*/ 	.word	0x00007080
        /*03c4*/ 	.word	0x00000005
        /*03c8*/ 	.word	0x00000088
        /*03cc*/ 	.short	0x0101
        /*03ce*/ 	.byte	0x3f
	.zero		1


	//   ....[52]....
        /*03d0*/ 	.word	0x00007790
        /*03d4*/ 	.word	0x00000007
        /*03d8*/ 	.word	0x00000000
        /*03dc*/ 	.short	0x010a
        /*03de*/ 	.byte	0x3f
	.zero		1


	//   ....[53]....
        /*03e0*/ 	.word	0x00007810
        /*03e4*/ 	.word	0x00000006
        /*03e8*/ 	.word	0x00000000
        /*03ec*/ 	.short	0x010a
        /*03ee*/ 	.byte	0x3f
	.zero		1


	//   ....[54]....
        /*03f0*/ 	.word	0x000078a0
        /*03f4*/ 	.word	0x00000007
        /*03f8*/ 	.word	0x00000000
        /*03fc*/ 	.short	0x010a
        /*03fe*/ 	.byte	0x3f
	.zero		1


	//   ....[55]....
        /*0400*/ 	.word	0x00007930
        /*0404*/ 	.word	0x00000005
        /*0408*/ 	.word	0x00000000
        /*040c*/ 	.short	0x010a
        /*040e*/ 	.byte	0x3f
	.zero		1


	//   ....[56]....
        /*0410*/ 	.word	0x00007990
        /*0414*/ 	.word	0x00000003
        /*0418*/ 	.word	0x00000000
        /*041c*/ 	.short	0x010a
        /*041e*/ 	.byte	0x3f
	.zero		1


	//   ....[57]....
        /*0420*/ 	.word	0x000079f0
        /*0424*/ 	.word	0x00000004
        /*0428*/ 	.word	0x00000000
        /*042c*/ 	.short	0x010a
        /*042e*/ 	.byte	0x3f
	.zero		1


	//   ....[58]....
        /*0430*/ 	.word	0x00007a50
        /*0434*/ 	.word	0x00000004
        /*0438*/ 	.word	0x00000040
        /*043c*/ 	.short	0x010a
        /*043e*/ 	.byte	0x3f
	.zero		1


	//   ....[59]....
        /*0440*/ 	.word	0x00007aa0
        /*0444*/ 	.word	0x0000000f
        /*0448*/ 	.word	0x00000040
        /*044c*/ 	.short	0x010a
        /*044e*/ 	.byte	0x3f
	.zero		1


	//   ....[60]....
        /*0450*/ 	.word	0x00007af0
        /*0454*/ 	.word	0x0000000e
        /*0458*/ 	.word	0x00000040
        /*045c*/ 	.short	0x010a
        /*045e*/ 	.byte	0x3f
	.zero		1


	//   ....[61]....
        /*0460*/ 	.word	0x00007b40
        /*0464*/ 	.word	0x0000000f
        /*0468*/ 	.word	0x00000040
        /*046c*/ 	.short	0x010a
        /*046e*/ 	.byte	0x3f
	.zero		1


	//   ....[62]....
        /*0470*/ 	.word	0x00007ba0
        /*0474*/ 	.word	0x00000003
        /*0478*/ 	.word	0x00000088
        /*047c*/ 	.short	0x010a
        /*047e*/ 	.byte	0x3f
	.zero		1


	//   ....[63]....
        /*0480*/ 	.word	0x00007c00
        /*0484*/ 	.word	0x00000005
        /*0488*/ 	.word	0x00000060
        /*048c*/ 	.short	0x010a
        /*048e*/ 	.byte	0x3f
	.zero		1


	//   ....[64]....
        /*0490*/ 	.word	0x00007c60
        /*0494*/ 	.word	0x00000005
        /*0498*/ 	.word	0x00000068
        /*049c*/ 	.short	0x010a
        /*049e*/ 	.byte	0x3f
	.zero		1


	//   ....[65]....
        /*04a0*/ 	.word	0x00007cc0
        /*04a4*/ 	.word	0x00000005
        /*04a8*/ 	.word	0x00000070
        /*04ac*/ 	.short	0x010a
        /*04ae*/ 	.byte	0x3f
	.zero		1


	//   ....[66]....
        /*04b0*/ 	.word	0x00007d20
        /*04b4*/ 	.word	0x00000005
        /*04b8*/ 	.word	0x00000078
        /*04bc*/ 	.short	0x010a
        /*04be*/ 	.byte	0x3f
	.zero		1


	//   ....[67]....
        /*04c0*/ 	.word	0x00007d70
        /*04c4*/ 	.word	0x00000003
        /*04c8*/ 	.word	0x00000060
        /*04cc*/ 	.short	0x010a
        /*04ce*/ 	.byte	0x3f
	.zero		1


	//   ....[68]....
        /*04d0*/ 	.word	0x00007dc0
        /*04d4*/ 	.word	0x00000003
        /*04d8*/ 	.word	0x00000068
        /*04dc*/ 	.short	0x010a
        /*04de*/ 	.byte	0x3f
	.zero		1


	//   ....[69]....
        /*04e0*/ 	.word	0x00007e10
        /*04e4*/ 	.word	0x00000003
        /*04e8*/ 	.word	0x00000070
        /*04ec*/ 	.short	0x010a
        /*04ee*/ 	.byte	0x3f
	.zero		1


	//   ....[70]....
        /*04f0*/ 	.word	0x00007ee0
        /*04f4*/ 	.word	0x0000000f
        /*04f8*/ 	.word	0x00000020
        /*04fc*/ 	.short	0x010a
        /*04fe*/ 	.byte	0x3f
	.zero		1


	//   ....[71]....
        /*0500*/ 	.word	0x00007fb0
        /*0504*/ 	.word	0x00000007
        /*0508*/ 	.word	0x00000000
        /*050c*/ 	.short	0x010a
        /*050e*/ 	.byte	0x3f
	.zero		1


	//   ....[72]....
        /*0510*/ 	.word	0x00008000
        /*0514*/ 	.word	0x00000006
        /*0518*/ 	.word	0x00000000
        /*051c*/ 	.short	0x010a
        /*051e*/ 	.byte	0x3f
	.zero		1


	//   ....[73]....
        /*0520*/ 	.word	0x00008050
        /*0524*/ 	.word	0x00000007
        /*0528*/ 	.word	0x00000000
        /*052c*/ 	.short	0x010a
        /*052e*/ 	.byte	0x3f
	.zero		1


	//----- nvinfo : EIATTR_NUM_MBARRIERS
	.align		4
.L_38:
        /*0530*/ 	.byte	0x03, 0x38
        /*0532*/ 	.short	0x0012


	//----- nvinfo : EIATTR_EXIT_INSTR_OFFSETS
	.align		4
        /*0534*/ 	.byte	0x04, 0x1c
        /*0536*/ 	.short	(.L_40 - .L_39)


	//   ....[0]....
.L_39:
        /*0538*/ 	.word	0x00007980


	//----- nvinfo : EIATTR_MAX_THREADS
	.align		4
.L_40:
        /*053c*/ 	.byte	0x04, 0x05
        /*053e*/ 	.short	(.L_42 - .L_41)
.L_41:
        /*0540*/ 	.word	0x00000180
        /*0544*/ 	.word	0x00000001
        /*0548*/ 	.word	0x00000001


	//----- nvinfo : EIATTR_CRS_STACK_SIZE
	.align		4
.L_42:
        /*054c*/ 	.byte	0x04, 0x1e
        /*054e*/ 	.short	(.L_44 - .L_43)
.L_43:
        /*0550*/ 	.word	0x00000000


	//----- nvinfo : EIATTR_CBANK_PARAM_SIZE
	.align		4
.L_44:
        /*0554*/ 	.byte	0x03, 0x19
        /*0556*/ 	.short	0x0770


	//----- nvinfo : EIATTR_PARAM_CBANK
	.align		4
        /*0558*/ 	.byte	0x04, 0x0a
        /*055a*/ 	.short	(.L_46 - .L_45)
	.align		4
.L_45:
        /*055c*/ 	.word	index@(.nv.constant0._ZN7cutlass13device_kernelINS_4gemm6kernel13GemmUniversalIN4cute5tupleIJiiiiEEENS1_10collective13CollectiveMmaINS1_34MainloopSm90TmaGmmaWarpSpecializedILi4ENS5_IJNS4_1CILi1EEESB_SB_EEENS1_35KernelTmaWarpSpecializedCooperativeEEENS5_IJNSA_ILi256EEENSA_ILi64EEESG_EEENS_6half_tENS5_IJlSB_lEEESI_SJ_NS4_8TiledMMAINS4_8MMA_AtomIJNS4_4SM904GMMA25MMA_64x64x16_F32F16F16_SSILNSN_5MajorE0ELSP_0ELNSN_7ScaleInE1ELSQ_1EEEEEENS4_6LayoutINS5_IJNSA_ILi2EEESB_SB_EEENS5_IJSB_NSA_ILi0EEESW_EEEEENS5_IJNS4_10UnderscoreESZ_SZ_EEEEENS4_13SM90_TMA_LOADENS4_14ComposedLayoutINS4_7SwizzleILi3ELi4ELi3EEENS4_18smem_ptr_flag_bitsILi16EEENST_INS5_IJNSA_ILi8EEESG_EEENS5_IJSG_SB_EEEEEEEvNS4_8identityES12_S1C_vS1D_EENS_8epilogue10collective18CollectiveEpilogueINS1F_22Sm90TmaWarpSpecializedILi4ELi2ELi16ELb1ELb0EEEJSH_NS5_IJNSA_ILi128EEENSA_ILi32EEEEEESI_SJ_SI_SJ_NS1F_6fusion15FusionCallbacksIS1J_NS1N_13LinCombEltActINS1F_6thread4ReLuESI_fSI_fLNS_15FloatRoundStyleE2EEESH_S1M_JEEES12_NS13_INS14_ILi2ELi4ELi3EEES17_NST_INS5_IJS18_S1L_EEENS5_IJS1L_SB_EEEEEEENS4_17SM75_U32x4_LDSM_NENS4_14SM90_TMA_STOREES1Z_NS4_17SM90_U32x4_STSM_NENS4_9Copy_AtomIJS22_SI_EEEvEEEvvEEEEvNT_6ParamsE)
        /*0560*/ 	.short	0x0210
        /*0562*/ 	.short	0x0770


	//----- nvinfo : EIATTR_SW_WAR
	.align		4
.L_46:
        /*0564*/ 	.byte	0x04, 0x36
        /*0566*/ 	.short	(.L_48 - .L_47)
.L_47:
        /*0568*/ 	.word	0x00000008
.L_48:


//--------------------- .nv.callgraph             --------------------------
	.section	.nv.callgraph,"",@"SHT_CUDA_CALLGRAPH"
	.align	4
	.sectionentsize	8
	.align		4
        /*0000*/ 	.word	0x00000000
	.align		4
        /*0004*/ 	.word	0xffffffff
	.align		4
        /*0008*/ 	.word	index@(_ZN7cutlass13device_kernelINS_4gemm6kernel13GemmUniversalIN4cute5tupleIJiiiiEEENS1_10collective13CollectiveMmaINS1_34MainloopSm90TmaGmmaWarpSpecializedILi4ENS5_IJNS4_1CILi1EEESB_SB_EEENS1_35KernelTmaWarpSpecializedCooperativeEEENS5_IJNSA_ILi256EEENSA_ILi64EEESG_EEENS_6half_tENS5_IJlSB_lEEESI_SJ_NS4_8TiledMMAINS4_8MMA_AtomIJNS4_4SM904GMMA25MMA_64x64x16_F32F16F16_SSILNSN_5MajorE0ELSP_0ELNSN_7ScaleInE1ELSQ_1EEEEEENS4_6LayoutINS5_IJNSA_ILi2EEESB_SB_EEENS5_IJSB_NSA_ILi0EEESW_EEEEENS5_IJNS4_10UnderscoreESZ_SZ_EEEEENS4_13SM90_TMA_LOADENS4_14ComposedLayoutINS4_7SwizzleILi3ELi4ELi3EEENS4_18smem_ptr_flag_bitsILi16EEENST_INS5_IJNSA_ILi8EEESG_EEENS5_IJSG_SB_EEEEEEEvNS4_8identityES12_S1C_vS1D_EENS_8epilogue10collective18CollectiveEpilogueINS1F_22Sm90TmaWarpSpecializedILi4ELi2ELi16ELb1ELb0EEEJSH_NS5_IJNSA_ILi128EEENSA_ILi32EEEEEESI_SJ_SI_SJ_NS1F_6fusion15FusionCallbacksIS1J_NS1N_13LinCombEltActINS1F_6thread4ReLuESI_fSI_fLNS_15FloatRoundStyleE2EEESH_S1M_JEEES12_NS13_INS14_ILi2ELi4ELi3EEES17_NST_INS5_IJS18_S1L_EEENS5_IJS1L_SB_EEEEEEENS4_17SM75_U32x4_LDSM_NENS4_14SM90_TMA_STOREES1Z_NS4_17SM90_U32x4_STSM_NENS4_9Copy_AtomIJS22_SI_EEEvEEEvvEEEEvNT_6ParamsE)
	.align		4
        /*000c*/ 	.word	index@(__assertfail)
	.align		4
        /*0010*/ 	.word	0x00000000
	.align		4
        /*0014*/ 	.word	0xfffffffe
	.align		4
        /*0018*/ 	.word	0x00000000
	.align		4
        /*001c*/ 	.word	0xfffffffd
	.align		4
        /*0020*/ 	.word	0x00000000
	.align		4
        /*0024*/ 	.word	0xfffffffc


//--------------------- .nv.constant4             --------------------------
	.section	.nv.constant4,"a",@progbits
	.align	8
	.align		8
.nv.constant4:
        /*0000*/ 	.dword	__assertfail
	.align		8
        /*0008*/ 	.dword	__unnamed_1
	.align		8
        /*0010*/ 	.dword	__unnamed_2
	.align		8
        /*0018*/ 	.dword	_ZN39_INTERNAL_a0e20765_4_k_cu_33618703_26124cuda3std3__45__cpo5beginE
	.align		8
        /*0020*/ 	.dword	_ZN39_INTERNAL_a0e20765_4_k_cu_33618703_26124cuda3std3__45__cpo3endE
	.align		8
        /*0028*/ 	.dword	_ZN39_INTERNAL_a0e20765_4_k_cu_33618703_26124cuda3std3__45__cpo6cbeginE
	.align		8
        /*0030*/ 	.dword	_ZN39_INTERNAL_a0e20765_4_k_cu_33618703_26124cuda3std3__45__cpo4cendE
	.align		8
        /*0038*/ 	.dword	_ZN39_INTERNAL_a0e20765_4_k_cu_33618703_26124cuda3std3__441_GLOBAL__N__a0e20765_4_k_cu_33618703_26126ignoreE
	.align		8
        /*0040*/ 	.dword	_ZN39_INTERNAL_a0e20765_4_k_cu_33618703_26124cuda3std3__419piecewise_constructE
	.align		8
        /*0048*/ 	.dword	_ZN39_INTERNAL_a0e20765_4_k_cu_33618703_26124cuda3std3__48in_placeE
	.align		8
        /*0050*/ 	.dword	_ZN39_INTERNAL_a0e20765_4_k_cu_33618703_26124cuda3std6ranges3__45__cpo4swapE
	.align		8
        /*0058*/ 	.dword	_ZN39_INTERNAL_a0e20765_4_k_cu_33618703_26124cuda3std6ranges3__45__cpo9iter_moveE
	.align		8
        /*0060*/ 	.dword	_ZN39_INTERNAL_a0e20765_4_k_cu_33618703_26124cute7productE
	.align		8
        /*0068*/ 	.dword	_ZN39_INTERNAL_a0e20765_4_k_cu_33618703_26124cute1_E
	.align		8
        /*0070*/ 	.dword	$str$22
	.align		8
        /*0078*/ 	.dword	$str$23
	.align		8
        /*0080*/ 	.dword	$str$26
	.align		8
        /*0088*/ 	.dword	$str$27


//--------------------- .text._ZN7cutlass13device_kernelINS_4gemm6kernel13GemmUniversalIN4cute5tupleIJiiiiEEENS1_10collective13CollectiveMmaINS1_34MainloopSm90TmaGmmaWarpSpecializedILi4ENS5_IJNS4_1CILi1EEESB_SB_EEENS1_35KernelTmaWarpSpecializedCooperativeEEENS5_IJNSA_ILi256EEENSA_ILi64EEESG_EEENS_6half_tENS5_IJlSB_lEEESI_SJ_NS4_8TiledMMAINS4_8MMA_AtomIJNS4_4SM904GMMA25MMA_64x64x16_F32F16F16_SSILNSN_5MajorE0ELSP_0ELNSN_7ScaleInE1ELSQ_1EEEEEENS4_6LayoutINS5_IJNSA_ILi2EEESB_SB_EEENS5_IJSB_NSA_ILi0EEESW_EEEEENS5_IJNS4_10UnderscoreESZ_SZ_EEEEENS4_13SM90_TMA_LOADENS4_14ComposedLayoutINS4_7SwizzleILi3ELi4ELi3EEENS4_18smem_ptr_flag_bitsILi16EEENST_INS5_IJNSA_ILi8EEESG_EEENS5_IJSG_SB_EEEEEEEvNS4_8identityES12_S1C_vS1D_EENS_8epilogue10collective18CollectiveEpilogueINS1F_22Sm90TmaWarpSpecializedILi4ELi2ELi16ELb1ELb0EEEJSH_NS5_IJNSA_ILi128EEENSA_ILi32EEEEEESI_SJ_SI_SJ_NS1F_6fusion15FusionCallbacksIS1J_NS1N_13LinCombEltActINS1F_6thread4ReLuESI_fSI_fLNS_15FloatRoundStyleE2EEESH_S1M_JEEES12_NS13_INS14_ILi2ELi4ELi3EEES17_NST_INS5_IJS18_S1L_EEENS5_IJS1L_SB_EEEEEEENS4_17SM75_U32x4_LDSM_NENS4_14SM90_TMA_STOREES1Z_NS4_17SM90_U32x4_STSM_NENS4_9Copy_AtomIJS22_SI_EEEvEEEvvEEEEvNT_6ParamsE --------------------------
	.section	.text._ZN7cutlass13device_kernelINS_4gemm6kernel13GemmUniversalIN4cute5tupleIJiiiiEEENS1_10collective13CollectiveMmaINS1_34MainloopSm90TmaGmmaWarpSpecializedILi4ENS5_IJNS4_1CILi1EEESB_SB_EEENS1_35KernelTmaWarpSpecializedCooperativeEEENS5_IJNSA_ILi256EEENSA_ILi64EEESG_EEENS_6half_tENS5_IJlSB_lEEESI_SJ_NS4_8TiledMMAINS4_8MMA_AtomIJNS4_4SM904GMMA25MMA_64x64x16_F32F16F16_SSILNSN_5MajorE0ELSP_0ELNSN_7ScaleInE1ELSQ_1EEEEEENS4_6LayoutINS5_IJNSA_ILi2EEESB_SB_EEENS5_IJSB_NSA_ILi0EEESW_EEEEENS5_IJNS4_10UnderscoreESZ_SZ_EEEEENS4_13SM90_TMA_LOADENS4_14ComposedLayoutINS4_7SwizzleILi3ELi4ELi3EEENS4_18smem_ptr_flag_bitsILi16EEENST_INS5_IJNSA_ILi8EEESG_EEENS5_IJSG_SB_EEEEEEEvNS4_8identityES12_S1C_vS1D_EENS_8epilogue10collective18CollectiveEpilogueINS1F_22Sm90TmaWarpSpecializedILi4ELi2ELi16ELb1ELb0EEEJSH_NS5_IJNSA_ILi128EEENSA_ILi32EEEEEESI_SJ_SI_SJ_NS1F_6fusion15FusionCallbacksIS1J_NS1N_13LinCombEltActINS1F_6thread4ReLuESI_fSI_fLNS_15FloatRoundStyleE2EEESH_S1M_JEEES12_NS13_INS14_ILi2ELi4ELi3EEES17_NST_INS5_IJS18_S1L_EEENS5_IJS1L_SB_EEEEEEENS4_17SM75_U32x4_LDSM_NENS4_14SM90_TMA_STOREES1Z_NS4_17SM90_U32x4_STSM_NENS4_9Copy_AtomIJS22_SI_EEEvEEEvvEEEEvNT_6ParamsE,"ax",@progbits
	.align	128
.text._ZN7cutlass13device_kernelINS_4gemm6kernel13GemmUniversalIN4cute5tupleIJiiiiEEENS1_10collective13CollectiveMmaINS1_34MainloopSm90TmaGmmaWarpSpecializedILi4ENS5_IJNS4_1CILi1EEESB_SB_EEENS1_35KernelTmaWarpSpecializedCooperativeEEENS5_IJNSA_ILi256EEENSA_ILi64EEESG_EEENS_6half_tENS5_IJlSB_lEEESI_SJ_NS4_8TiledMMAINS4_8MMA_AtomIJNS4_4SM904GMMA25MMA_64x64x16_F32F16F16_SSILNSN_5MajorE0ELSP_0ELNSN_7ScaleInE1ELSQ_1EEEEEENS4_6LayoutINS5_IJNSA_ILi2EEESB_SB_EEENS5_IJSB_NSA_ILi0EEESW_EEEEENS5_IJNS4_10UnderscoreESZ_SZ_EEEEENS4_13SM90_TMA_LOADENS4_14ComposedLayoutINS4_7SwizzleILi3ELi4ELi3EEENS4_18smem_ptr_flag_bitsILi16EEENST_INS5_IJNSA_ILi8EEESG_EEENS5_IJSG_SB_EEEEEEEvNS4_8identityES12_S1C_vS1D_EENS_8epilogue10collective18CollectiveEpilogueINS1F_22Sm90TmaWarpSpecializedILi4ELi2ELi16ELb1ELb0EEEJSH_NS5_IJNSA_ILi128EEENSA_ILi32EEEEEESI_SJ_SI_SJ_NS1F_6fusion15FusionCallbacksIS1J_NS1N_13LinCombEltActINS1F_6thread4ReLuESI_fSI_fLNS_15FloatRoundStyleE2EEESH_S1M_JEEES12_NS13_INS14_ILi2ELi4ELi3EEES17_NST_INS5_IJS18_S1L_EEENS5_IJS1L_SB_EEEEEEENS4_17SM75_U32x4_LDSM_NENS4_14SM90_TMA_STOREES1Z_NS4_17SM90_U32x4_STSM_NENS4_9Copy_AtomIJS22_SI_EEEvEEEvvEEEEvNT_6ParamsE:
        .type           _ZN7cutlass13device_kernelINS_4gemm6kernel13GemmUniversalIN4cute5tupleIJiiiiEEENS1_10collective13CollectiveMmaINS1_34MainloopSm90TmaGmmaWarpSpecializedILi4ENS5_IJNS4_1CILi1EEESB_SB_EEENS1_35KernelTmaWarpSpecializedCooperativeEEENS5_IJNSA_ILi256EEENSA_ILi64EEESG_EEENS_6half_tENS5_IJlSB_lEEESI_SJ_NS4_8TiledMMAINS4_8MMA_AtomIJNS4_4SM904GMMA25MMA_64x64x16_F32F16F16_SSILNSN_5MajorE0ELSP_0ELNSN_7ScaleInE1ELSQ_1EEEEEENS4_6LayoutINS5_IJNSA_ILi2EEESB_SB_EEENS5_IJSB_NSA_ILi0EEESW_EEEEENS5_IJNS4_10UnderscoreESZ_SZ_EEEEENS4_13SM90_TMA_LOADENS4_14ComposedLayoutINS4_7SwizzleILi3ELi4ELi3EEENS4_18smem_ptr_flag_bitsILi16EEENST_INS5_IJNSA_ILi8EEESG_EEENS5_IJSG_SB_EEEEEEEvNS4_8identityES12_S1C_vS1D_EENS_8epilogue10collective18CollectiveEpilogueINS1F_22Sm90TmaWarpSpecializedILi4ELi2ELi16ELb1ELb0EEEJSH_NS5_IJNSA_ILi128EEENSA_ILi32EEEEEESI_SJ_SI_SJ_NS1F_6fusion15FusionCallbacksIS1J_NS1N_13LinCombEltActINS1F_6thread4ReLuESI_fSI_fLNS_15FloatRoundStyleE2EEESH_S1M_JEEES12_NS13_INS14_ILi2ELi4ELi3EEES17_NST_INS5_IJS18_S1L_EEENS5_IJS1L_SB_EEEEEEENS4_17SM75_U32x4_LDSM_NENS4_14SM90_TMA_STOREES1Z_NS4_17SM90_U32x4_STSM_NENS4_9Copy_AtomIJS22_SI_EEEvEEEvvEEEEvNT_6ParamsE,@function
        .size           _ZN7cutlass13device_kernelINS_4gemm6kernel13GemmUniversalIN4cute5tupleIJiiiiEEENS1_10collective13CollectiveMmaINS1_34MainloopSm90TmaGmmaWarpSpecializedILi4ENS5_IJNS4_1CILi1EEESB_SB_EEENS1_35KernelTmaWarpSpecializedCooperativeEEENS5_IJNSA_ILi256EEENSA_ILi64EEESG_EEENS_6half_tENS5_IJlSB_lEEESI_SJ_NS4_8TiledMMAINS4_8MMA_AtomIJNS4_4SM904GMMA25MMA_64x64x16_F32F16F16_SSILNSN_5MajorE0ELSP_0ELNSN_7ScaleInE1ELSQ_1EEEEEENS4_6LayoutINS5_IJNSA_ILi2EEESB_SB_EEENS5_IJSB_NSA_ILi0EEESW_EEEEENS5_IJNS4_10UnderscoreESZ_SZ_EEEEENS4_13SM90_TMA_LOADENS4_14ComposedLayoutINS4_7SwizzleILi3ELi4ELi3EEENS4_18smem_ptr_flag_bitsILi16EEENST_INS5_IJNSA_ILi8EEESG_EEENS5_IJSG_SB_EEEEEEEvNS4_8identityES12_S1C_vS1D_EENS_8epilogue10collective18CollectiveEpilogueINS1F_22Sm90TmaWarpSpecializedILi4ELi2ELi16ELb1ELb0EEEJSH_NS5_IJNSA_ILi128EEENSA_ILi32EEEEEESI_SJ_SI_SJ_NS1F_6fusion15FusionCallbacksIS1J_NS1N_13LinCombEltActINS1F_6thread4ReLuESI_fSI_fLNS_15FloatRoundStyleE2EEESH_S1M_JEEES12_NS13_INS14_ILi2ELi4ELi3EEES17_NST_INS5_IJS18_S1L_EEENS5_IJS1L_SB_EEEEEEENS4_17SM75_U32x4_LDSM_NENS4_14SM90_TMA_STOREES1Z_NS4_17SM90_U32x4_STSM_NENS4_9Copy_AtomIJS22_SI_EEEvEEEvvEEEEvNT_6ParamsE,(.L_x_186 - _ZN7cutlass13device_kernelINS_4gemm6kernel13GemmUniversalIN4cute5tupleIJiiiiEEENS1_10collective13CollectiveMmaINS1_34MainloopSm90TmaGmmaWarpSpecializedILi4ENS5_IJNS4_1CILi1EEESB_SB_EEENS1_35KernelTmaWarpSpecializedCooperativeEEENS5_IJNSA_ILi256EEENSA_ILi64EEESG_EEENS_6half_tENS5_IJlSB_lEEESI_SJ_NS4_8TiledMMAINS4_8MMA_AtomIJNS4_4SM904GMMA25MMA_64x64x16_F32F16F16_SSILNSN_5MajorE0ELSP_0ELNSN_7ScaleInE1ELSQ_1EEEEEENS4_6LayoutINS5_IJNSA_ILi2EEESB_SB_EEENS5_IJSB_NSA_ILi0EEESW_EEEEENS5_IJNS4_10UnderscoreESZ_SZ_EEEEENS4_13SM90_TMA_LOADENS4_14ComposedLayoutINS4_7SwizzleILi3ELi4ELi3EEENS4_18smem_ptr_flag_bitsILi16EEENST_INS5_IJNSA_ILi8EEESG_EEENS5_IJSG_SB_EEEEEEEvNS4_8identityES12_S1C_vS1D_EENS_8epilogue10collective18CollectiveEpilogueINS1F_22Sm90TmaWarpSpecializedILi4ELi2ELi16ELb1ELb0EEEJSH_NS5_IJNSA_ILi128EEENSA_ILi32EEEEEESI_SJ_SI_SJ_NS1F_6fusion15FusionCallbacksIS1J_NS1N_13LinCombEltActINS1F_6thread4ReLuESI_fSI_fLNS_15FloatRoundStyleE2EEESH_S1M_JEEES12_NS13_INS14_ILi2ELi4ELi3EEES17_NST_INS5_IJS18_S1L_EEENS5_IJS1L_SB_EEEEEEENS4_17SM75_U32x4_LDSM_NENS4_14SM90_TMA_STOREES1Z_NS4_17SM90_U32x4_STSM_NENS4_9Copy_AtomIJS22_SI_EEEvEEEvvEEEEvNT_6ParamsE)
        .other          _ZN7cutlass13device_kernelINS_4gemm6kernel13GemmUniversalIN4cute5tupleIJiiiiEEENS1_10collective13CollectiveMmaINS1_34MainloopSm90TmaGmmaWarpSpecializedILi4ENS5_IJNS4_1CILi1EEESB_SB_EEENS1_35KernelTmaWarpSpecializedCooperativeEEENS5_IJNSA_ILi256EEENSA_ILi64EEESG_EEENS_6half_tENS5_IJlSB_lEEESI_SJ_NS4_8TiledMMAINS4_8MMA_AtomIJNS4_4SM904GMMA25MMA_64x64x16_F32F16F16_SSILNSN_5MajorE0ELSP_0ELNSN_7ScaleInE1ELSQ_1EEEEEENS4_6LayoutINS5_IJNSA_ILi2EEESB_SB_EEENS5_IJSB_NSA_ILi0EEESW_EEEEENS5_IJNS4_10UnderscoreESZ_SZ_EEEEENS4_13SM90_TMA_LOADENS4_14ComposedLayoutINS4_7SwizzleILi3ELi4ELi3EEENS4_18smem_ptr_flag_bitsILi16EEENST_INS5_IJNSA_ILi8EEESG_EEENS5_IJSG_SB_EEEEEEEvNS4_8identityES12_S1C_vS1D_EENS_8epilogue10collective18CollectiveEpilogueINS1F_22Sm90TmaWarpSpecializedILi4ELi2ELi16ELb1ELb0EEEJSH_NS5_IJNSA_ILi128EEENSA_ILi32EEEEEESI_SJ_SI_SJ_NS1F_6fusion15FusionCallbacksIS1J_NS1N_13LinCombEltActINS1F_6thread4ReLuESI_fSI_fLNS_15FloatRoundStyleE2EEESH_S1M_JEEES12_NS13_INS14_ILi2ELi4ELi3EEES17_NST_INS5_IJS18_S1L_EEENS5_IJS1L_SB_EEEEEEENS4_17SM75_U32x4_LDSM_NENS4_14SM90_TMA_STOREES1Z_NS4_17SM90_U32x4_STSM_NENS4_9Copy_AtomIJS22_SI_EEEvEEEvvEEEEvNT_6ParamsE,@"STO_CUDA_ENTRY STV_DEFAULT"
_ZN7cutlass13device_kernelINS_4gemm6kernel13GemmUniversalIN4cute5tupleIJiiiiEEENS1_10collective13CollectiveMmaINS1_34MainloopSm90TmaGmmaWarpSpecializedILi4ENS5_IJNS4_1CILi1EEESB_SB_EEENS1_35KernelTmaWarpSpecializedCooperativeEEENS5_IJNSA_ILi256EEENSA_ILi64EEESG_EEENS_6half_tENS5_IJlSB_lEEESI_SJ_NS4_8TiledMMAINS4_8MMA_AtomIJNS4_4SM904GMMA25MMA_64x64x16_F32F16F16_SSILNSN_5MajorE0ELSP_0ELNSN_7ScaleInE1ELSQ_1EEEEEENS4_6LayoutINS5_IJNSA_ILi2EEESB_SB_EEENS5_IJSB_NSA_ILi0EEESW_EEEEENS5_IJNS4_10UnderscoreESZ_SZ_EEEEENS4_13SM90_TMA_LOADENS4_14ComposedLayoutINS4_7SwizzleILi3ELi4ELi3EEENS4_18smem_ptr_flag_bitsILi16EEENST_INS5_IJNSA_ILi8EEESG_EEENS5_IJSG_SB_EEEEEEEvNS4_8identityES12_S1C_vS1D_EENS_8epilogue10collective18CollectiveEpilogueINS1F_22Sm90TmaWarpSpecializedILi4ELi2ELi16ELb1ELb0EEEJSH_NS5_IJNSA_ILi128EEENSA_ILi32EEEEEESI_SJ_SI_SJ_NS1F_6fusion15FusionCallbacksIS1J_NS1N_13LinCombEltActINS1F_6thread4ReLuESI_fSI_fLNS_15FloatRoundStyleE2EEESH_S1M_JEEES12_NS13_INS14_ILi2ELi4ELi3EEES17_NST_INS5_IJS18_S1L_EEENS5_IJS1L_SB_EEEEEEENS4_17SM75_U32x4_LDSM_NENS4_14SM90_TMA_STOREES1Z_NS4_17SM90_U32x4_STSM_NENS4_9Copy_AtomIJS22_SI_EEEvEEEvvEEEEvNT_6ParamsE:
[----:B------:R-:W1:Y:S01]  /*0000*/  LDC R1, c[0x0][0x28] ;  /* 0x00000a00ff017b82 */ /* 0x000e620000000800 */
[----:B------:R-:W2:Y:S07]  /*0010*/  S2R R18, SR_TID.X ;  /* 0x0000000000127919 */ /* 0x000eae0000002100 */
[----:B------:R-:W3:Y:S01]  /*0020*/  LDC.64 R4, c[0x0][0x588] ;  /* 0x00016200ff047b82 */ /* 0x000ee20000000a00 */
[----:B------:R-:W-:Y:S01]  /*0030*/  ELECT P0, URZ, PT ;  /* 0x00000000003f782f */ /* 0x000fe20003800000 */
[----:B------:R-:W-:Y:S01]  /*0040*/  BSSY B0, `(.L_x_0) ;  /* 0x0000016000007945 */ /* 0x000fe20003800000 */
[----:B--2---:R-:W-:-:S02]  /*0050*/  SHF.R.U32.HI R6, RZ, 0x5, R18 ;  /* 0x00000005ff067819 */ /* 0x004fc40000011612 */
[----:B------:R-:W-:-:S03]  /*0060*/  SHF.R.U32.HI R2, RZ, 0x7, R18 ;  /* 0x00000007ff027819 */ /* 0x000fc60000011612 */
[----:B------:R-:W2:Y:S04]  /*0070*/  SHFL.IDX PT, R0, R6, RZ, 0x1f ;  /* 0x00001fff06007589 */ /* 0x000ea800000e0000 */
[----:B------:R4:W1:Y:S01]  /*0080*/  SHFL.IDX PT, R10, R2, RZ, 0x1f ;  /* 0x00001fff020a7589 */ /* 0x00086200000e0000 */
[----:B--2---:R-:W-:Y:S02]  /*0090*/  ISETP.NE.OR P0, PT, R0, RZ, !P0 ;  /* 0x000000ff0000720c */ /* 0x004fe40004705670 */
[----:B------:R-:W-:-:S11]  /*00a0*/  SHF.R.S32.HI R3, RZ, 0x1f, R0 ;  /* 0x0000001fff037819 */ /* 0x000fd60000011400 */
[----:B-1-34-:R-:W-:Y:S05]  /*00b0*/  @P0 BRA `(.L_x_1) ;  /* 0x0000000000380947 */ /* 0x01afea0003800000 */
[----:B------:R-:W-:Y:S02]  /*00c0*/  ULDC.64 UR4, c[0x0][0x198] ;  /* 0x0000660000047ab9 */ /* 0x000fe40000000a00 */
[----:B------:R-:W-:Y:S02]  /*00d0*/  UIADD3 UR6, UP0, UR4, 0xf0, URZ ;  /* 0x000000f004067890 */ /* 0x000fe4000ff1e03f */
[----:B------:R-:W-:Y:S02]  /*00e0*/  UIADD3 UR8, UP1, UR4, 0x1f0, URZ ;  /* 0x000001f004087890 */ /* 0x000fe4000ff3e03f */
[----:B------:R-:W-:Y:S02]  /*00f0*/  UIADD3 UR10, UP2, UR4, 0x3f0, URZ ;  /* 0x000003f0040a7890 */ /* 0x000fe4000ff5e03f */
[----:B------:R-:W-:Y:S02]  /*0100*/  UIADD3 UR4, UP3, UR4, 0x4f0, URZ ;  /* 0x000004f004047890 */ /* 0x000fe4000ff7e03f */
[----:B------:R-:W-:-:S02]  /*0110*/  UIADD3.X UR7, URZ, UR5, URZ, UP0, !UPT ;  /* 0x000000053f077290 */ /* 0x000fc400087fe43f */
[----:B------:R-:W-:Y:S02]  /*0120*/  UIADD3.X UR9, URZ, UR5, URZ, UP1, !UPT ;  /* 0x000000053f097290 */ /* 0x000fe40008ffe43f */
[----:B------:R-:W-:Y:S02]  /*0130*/  UIADD3.X UR11, URZ, UR5, URZ, UP2, !UPT ;  /* 0x000000053f0b7290 */ /* 0x000fe400097fe43f */
[----:B------:R-:W-:-:S03]  /*0140*/  UIADD3.X UR5, URZ, UR5, URZ, UP3, !UPT ;  /* 0x000000053f057290 */ /* 0x000fc60009ffe43f */
[----:B------:R1:W-:Y:S02]  /*0150*/  UTMACCTL.PF [UR6] ;  /* 0x00000000060079b9 */ /* 0x0003e40008040000 */
[----:B------:R1:W-:Y:S02]  /*0160*/  UTMACCTL.PF [UR8] ;  /* 0x00000000080079b9 */ /* 0x0003e40008040000 */
[----:B------:R1:W-:Y:S02]  /*0170*/  UTMACCTL.PF [UR10] ;  /* 0x000000000a0079b9 */ /* 0x0003e40008040000 */
[----:B------:R1:W-:Y:S02]  /*0180*/  UTMACCTL.PF [UR4] ;  /* 0x00000000040079b9 */ /* 0x0003e40008040000 */
[----:B-1----:R-:W-:Y:S01]  /*0190*/  NOP ;  /* 0x0000000000007918 */ /* 0x002fe20000000000 */
.L_x_1:
[----:B------:R-:W-:Y:S05]  /*01a0*/  BSYNC B0 ;  /* 0x0000000000007941 */ /* 0x000fea0003800000 */
.L_x_0:
[----:B------:R-:W-:Y:S01]  /*01b0*/  ULDC.64 UR4, c[0x0][0x590] ;  /* 0x0001640000047ab9 */ /* 0x000fe20000000a00 */
[----:B------:R-:W-:Y:S01]  /*01c0*/  LEA.HI R3, R3, R0, RZ, 0x2 ;  /* 0x0000000003037211 */ /* 0x000fe200078f10ff */
[----:B------:R-:W-:Y:S01]  /*01d0*/  ULDC.64 UR40, c[0x0][0x208] ;  /* 0x0000820000287ab9 */ /* 0x000fe20000000a00 */
[----:B------:R-:W-:Y:S01]  /*01e0*/  ISETP.NE.U32.AND P2, PT, RZ, UR4, PT ;  /* 0x00000004ff007c0c */ /* 0x000fe2000bf45070 */
[----:B------:R-:W-:Y:S01]  /*01f0*/  IMAD.MOV.U32 R2, RZ, RZ, R4 ;  /* 0x000000ffff027224 */ /* 0x000fe200078e0004 */
[----:B------:R-:W-:Y:S02]  /*0200*/  LOP3.LUT R3, R3, 0xfffffffc, RZ, 0xc0, !PT ;  /* 0xfffffffc03037812 */ /* 0x000fe400078ec0ff */
[----:B------:R-:W-:Y:S02]  /*0210*/  ISETP.NE.AND.EX P3, PT, RZ, UR5, PT, P2 ;  /* 0x00000005ff007c0c */ /* 0x000fe4000bf65320 */
[----:B------:R-:W-:Y:S01]  /*0220*/  PRMT R7, RZ, 0x7610, R7 ;  /* 0x00007610ff077816 */ /* 0x000fe20000000007 */
[----:B------:R-:W-:-:S02]  /*0230*/  IMAD.IADD R0, R0, 0x1, -R3 ;  /* 0x0000000100007824 */ /* 0x000fc400078e0a03 */
[----:B------:R-:W-:-:S08]  /*0240*/  IMAD.MOV.U32 R3, RZ, RZ, R5 ;  /* 0x000000ffff037224 */ /* 0x000fd000078e0005 */
[----:B------:R-:W-:Y:S05]  /*0250*/  @P3 BRA `(.L_x_2) ;  /* 0x0000000000303947 */ /* 0x000fea0003800000 */
[----:B------:R-:W-:Y:S02]  /*0260*/  ULDC.64 UR6, c[0x0][0x588] ;  /* 0x0001620000067ab9 */ /* 0x000fe40000000a00 */
[----:B------:R-:W-:-:S04]  /*0270*/  ISETP.NE.U32.AND P0, PT, RZ, UR6, PT ;  /* 0x00000006ff007c0c */ /* 0x000fc8000bf05070 */
[----:B------:R-:W-:-:S13]  /*0280*/  ISETP.NE.AND.EX P0, PT, RZ, UR7, PT, P0 ;  /* 0x00000007ff007c0c */ /* 0x000fda000bf05300 */
[----:B------:R-:W-:Y:S05]  /*0290*/  @!P0 BRA `(.L_x_3) ;  /* 0x0000000000108947 */ /* 0x000fea0003800000 */
[----:B------:R-:W2:Y:S02]  /*02a0*/  LDG.E R7, desc[UR40][R2.64] ;  /* 0x0000002802077981 */ /* 0x000ea4000c1e1900 */
[----:B--2---:R-:W-:Y:S01]  /*02b0*/  FSETP.NEU.AND P1, PT, R7, RZ, PT ;  /* 0x000000ff0700720b */ /* 0x004fe20003f2d000 */
[----:B------:R-:W-:Y:S01]  /*02c0*/  IMAD.MOV.U32 R7, RZ, RZ, 0x1 ;  /* 0x00000001ff077424 */ /* 0x000fe200078e00ff */
[----:B------:R-:W-:Y:S11]  /*02d0*/  BRA `(.L_x_2) ;  /* 0x0000000000107947 */ /* 0x000ff60003800000 */
.L_x_3:
[----:B------:R-:W-:Y:S01]  /*02e0*/  ULDC UR6, c[0x0][0x580] ;  /* 0x0001600000067ab9 */ /* 0x000fe20000000800 */
[----:B------:R-:W-:Y:S01]  /*02f0*/  IMAD.MOV.U32 R7, RZ, RZ, 0x1 ;  /* 0x00000001ff077424 */ /* 0x000fe200078e00ff */
[----:B------:R-:W-:Y:S02]  /*0300*/  FSETP.NEU.AND P1, PT, RZ, UR6, PT ;  /* 0x00000006ff007c0b */ /* 0x000fe4000bf2d000 */
[----:B------:R-:W-:-:S11]  /*0310*/  CS2R R2, SRZ ;  /* 0x0000000000027805 */ /* 0x000fd6000001ff00 */
.L_x_2:
[----:B------:R-:W-:Y:S02]  /*0320*/  ISETP.NE.U32.AND P4, PT, R2, RZ, PT ;  /* 0x000000ff0200720c */ /* 0x000fe40003f85070 */
[----:B------:R-:W-:Y:S02]  /*0330*/  ISETP.NE.AND.EX P5, PT, RZ, UR5, PT, P2 ;  /* 0x00000005ff007c0c */ /* 0x000fe4000bfa5320 */
[----:B------:R-:W-:Y:S02]  /*0340*/  ISETP.NE.AND.EX P2, PT, R3, RZ, PT, P4 ;  /* 0x000000ff0300720c */ /* 0x000fe40003f45340 */
[----:B------:R-:W-:-:S11]  /*0350*/  PLOP3.LUT P0, PT, PT, PT, PT, 0x8, 0x0 ;  /* 0x000000000000781c */ /* 0x000fd60003f0e170 */
[----:B------:R-:W-:Y:S05]  /*0360*/  @P2 BRA P5, `(.L_x_4) ;  /* 0x0000000000342947 */ /* 0x000fea0002800000 */
[----:B------:R-:W-:-:S04]  /*0370*/  ISETP.NE.U32.AND P0, PT, RZ, UR4, PT ;  /* 0x00000004ff007c0c */ /* 0x000fc8000bf05070 */
[----:B------:R-:W-:-:S13]  /*0380*/  ISETP.NE.AND.EX P0, PT, RZ, UR5, PT, P0 ;  /* 0x00000005ff007c0c */ /* 0x000fda000bf05300 */
[----:B------:R-:W-:Y:S05]  /*0390*/  @!P0 BRA `(.L_x_5) ;  /* 0x0000000000248947 */ /* 0x000fea0003800000 */
[----:B------:R-:W-:Y:S02]  /*03a0*/  PRMT R7, R7, 0x9910, RZ ;  /* 0x0000991007077816 */ /* 0x000fe400000000ff */
[----:B------:R-:W-:Y:S02]  /*03b0*/  ISETP.NE.U32.AND P0, PT, R2, RZ, PT ;  /* 0x000000ff0200720c */ /* 0x000fe40003f05070 */
[----:B------:R-:W-:Y:S02]  /*03c0*/  ISETP.NE.AND P2, PT, R7, RZ, PT ;  /* 0x000000ff0700720c */ /* 0x000fe40003f45270 */
[----:B------:R-:W-:Y:S02]  /*03d0*/  ISETP.NE.AND.EX P0, PT, R3, RZ, PT, P0 ;  /* 0x000000ff0300720c */ /* 0x000fe40003f05300 */
[----:B------:R-:W-:-:S09]  /*03e0*/  SEL R2, RZ, 0xffffffff, P1 ;  /* 0xffffffffff027807 */ /* 0x000fd20000800000 */
[----:B------:R-:W-:-:S04]  /*03f0*/  @!P2 SEL R2, RZ, 0xffffffff, P0 ;  /* 0xffffffffff02a807 */ /* 0x000fc80000000000 */
[----:B------:R-:W-:-:S04]  /*0400*/  LOP3.LUT R2, R2, 0x1, RZ, 0xc0, !PT ;  /* 0x0000000102027812 */ /* 0x000fc800078ec0ff */
[----:B------:R-:W-:Y:S01]  /*0410*/  ISETP.EQ.U32.AND P0, PT, R2, 0x1, PT ;  /* 0x000000010200780c */ /* 0x000fe20003f02070 */
[----:B------:R-:W-:-:S12]  /*0420*/  BRA `(.L_x_4) ;  /* 0x0000000000047947 */ /* 0x000fd80003800000 */
.L_x_5:
[----:B------:R-:W-:-:S13]  /*0430*/  PLOP3.LUT P0, PT, P1, PT, PT, 0x8, 0x0 ;  /* 0x000000000000781c */ /* 0x000fda0000f0e170 */
.L_x_4:
[----:B------:R-:W1:Y:S02]  /*0440*/  SHFL.IDX PT, R2, R6, RZ, 0x1f ;  /* 0x00001fff06027589 */ /* 0x000e6400000e0000 */
[----:B-1----:R-:W-:-:S13]  /*0450*/  ISETP.NE.AND P1, PT, R2, RZ, PT ;  /* 0x000000ff0200720c */ /* 0x002fda0003f25270 */
[----:B------:R-:W-:Y:S05]  /*0460*/  @P1 BRA `(.L_x_6) ;  /* 0x0000000000581947 */ /* 0x000fea0003800000 */
[----:B------:R-:W1:Y:S01]  /*0470*/  S2UR UR8, SR_CgaCtaId ;  /* 0x00000000000879c3 */ /* 0x000e620000008800 */
[----:B------:R-:W-:Y:S01]  /*0480*/  UMOV UR4, 0x400 ;  /* 0x0000040000047882 */ /* 0x000fe20000000000 */
[----:B------:R-:W-:Y:S01]  /*0490*/  UMOV UR5, 0x1 ;  /* 0x0000000100057882 */ /* 0x000fe20000000000 */
[----:B------:R-:W-:Y:S01]  /*04a0*/  UMOV UR6, 0x100 ;  /* 0x0000010000067882 */ /* 0x000fe20000000000 */
[----:B------:R-:W-:Y:S01]  /*04b0*/  ELECT P1, URZ, PT ;  /* 0x00000000003f782f */ /* 0x000fe20003820000 */
[----:B------:R-:W-:-:S04]  /*04c0*/  UIADD3 UR6, -UR6, 0x100000, URZ ;  /* 0x0010000006067890 */ /* 0x000fc8000fffe13f */
[----:B------:R-:W-:Y:S02]  /*04d0*/  USHF.L.U32 UR7, UR6, 0xb, URZ ;  /* 0x0000000b06077899 */ /* 0x000fe4000800063f */
[----:B------:R-:W-:Y:S02]  /*04e0*/  USHF.L.U32 UR6, UR6, 0x1, URZ ;  /* 0x0000000106067899 */ /* 0x000fe4000800063f */
[----:B-1----:R-:W-:Y:S02]  /*04f0*/  ULEA UR8, UR8, UR4, 0x18 ;  /* 0x0000000408087291 */ /* 0x002fe4000f8ec03f */
[----:B------:R-:W-:-:S04]  /*0500*/  UIADD3 UR4, -UR5, 0x100000, URZ ;  /* 0x0010000005047890 */ /* 0x000fc8000fffe13f */
[----:B------:R-:W-:Y:S02]  /*0510*/  USHF.L.U32 UR5, UR4, 0xb, URZ ;  /* 0x0000000b04057899 */ /* 0x000fe4000800063f */
[----:B------:R-:W-:Y:S01]  /*0520*/  USHF.L.U32 UR4, UR4, 0x1, URZ ;  /* 0x0000000104047899 */ /* 0x000fe2000800063f */
[----:B------:R-:W1:Y:S11]  /*0530*/  FENCE.VIEW.ASYNC.S ;  /* 0x00000000000073c6 */ /* 0x000e760000000000 */
[----:B-1----:R1:W2:Y:S01]  /*0540*/  SYNCS.EXCH.64 URZ, [UR8], UR4 ;  /* 0x00000004083f75b2 */ /* 0x0022a20008000100 */
[----:B------:R1:W3:Y:S01]  /*0550*/  SYNCS.EXCH.64 URZ, [UR8+0x20], UR6 ;  /* 0x00002006083f75b2 */ /* 0x0002e20008000100 */
[----:B------:R1:W4:Y:S01]  /*0560*/  SYNCS.EXCH.64 URZ, [UR8+0x8], UR4 ;  /* 0x00000804083f75b2 */ /* 0x0003220008000100 */
[----:B------:R1:W1:Y:S01]  /*0570*/  SYNCS.EXCH.64 URZ, [UR8+0x28], UR6 ;  /* 0x00002806083f75b2 */ /* 0x0002620008000100 */
[----:B------:R1:W1:Y:S01]  /*0580*/  SYNCS.EXCH.64 URZ, [UR8+0x10], UR4 ;  /* 0x00001004083f75b2 */ /* 0x0002620008000100 */
[----:B------:R1:W1:Y:S01]  /*0590*/  SYNCS.EXCH.64 URZ, [UR8+0x30], UR6 ;  /* 0x00003006083f75b2 */ /* 0x0002620008000100 */
[----:B------:R1:W1:Y:S01]  /*05a0*/  SYNCS.EXCH.64 URZ, [UR8+0x18], UR4 ;  /* 0x00001804083f75b2 */ /* 0x0002620008000100 */
[----:B------:R1:W1:Y:S01]  /*05b0*/  SYNCS.EXCH.64 URZ, [UR8+0x38], UR6 ;  /* 0x00003806083f75b2 */ /* 0x0002620008000100 */
[----:B------:R-:W-:Y:S01]  /*05c0*/  NOP ;  /* 0x0000000000007918 */ /* 0x000fe20000000000 */
.L_x_6:
[----:B------:R-:W5:Y:S01]  /*05d0*/  SHFL.IDX PT, R3, R6, RZ, 0x1f ;  /* 0x00001fff06037589 */ /* 0x000f6200000e0000 */
[----:B------:R-:W1:Y:S01]  /*05e0*/  LDC R2, c[0x0][0x904] ;  /* 0x00024100ff027b82 */ /* 0x000e620000000800 */
[----:B------:R-:W-:Y:S01]  /*05f0*/  NOP ;  /* 0x0000000000007918 */ /* 0x000fe20000000000 */
[----:B-----5:R-:W-:-:S13]  /*0600*/  ISETP.NE.AND P1, PT, R3, RZ, PT ;  /* 0x000000ff0300720c */ /* 0x020fda0003f25270 */
[----:B------:R-:W-:Y:S05]  /*0610*/  @P1 BRA `(.L_x_7) ;  /* 0x0000000000581947 */ /* 0x000fea0003800000 */
[----:B-1----:R-:W1:Y:S01]  /*0620*/  S2UR UR5, SR_CgaCtaId ;  /* 0x00000000000579c3 */ /* 0x002e620000008800 */
[----:B------:R-:W-:Y:S01]  /*0630*/  UMOV UR4, 0x400 ;  /* 0x0000040000047882 */ /* 0x000fe20000000000 */
[----:B------:R-:W-:Y:S01]  /*0640*/  UMOV UR6, 0x20 ;  /* 0x0000002000067882 */ /* 0x000fe20000000000 */
[----:B------:R-:W-:Y:S01]  /*0650*/  UMOV UR7, 0x100 ;  /* 0x0000010000077882 */ /* 0x000fe20000000000 */
[----:B------:R-:W-:Y:S01]  /*0660*/  ELECT P1, URZ, PT ;  /* 0x00000000003f782f */ /* 0x000fe20003820000 */
[----:B-1----:R-:W-:Y:S02]  /*0670*/  ULEA UR8, UR5, UR4, 0x18 ;  /* 0x0000000405087291 */ /* 0x002fe4000f8ec03f */
[----:B------:R-:W-:-:S04]  /*0680*/  UIADD3 UR4, -UR6, 0x100000, URZ ;  /* 0x0010000006047890 */ /* 0x000fc8000fffe13f */
[----:B------:R-:W-:Y:S02]  /*0690*/  USHF.L.U32 UR5, UR4, 0xb, URZ ;  /* 0x0000000b04057899 */ /* 0x000fe4000800063f */
[----:B------:R-:W-:Y:S02]  /*06a0*/  USHF.L.U32 UR4, UR4, 0x1, URZ ;  /* 0x0000000104047899 */ /* 0x000fe4000800063f */
[----:B------:R-:W-:-:S04]  /*06b0*/  UIADD3 UR6, -UR7, 0x100000, URZ ;  /* 0x0010000007067890 */ /* 0x000fc8000fffe13f */
[----:B------:R-:W-:Y:S02]  /*06c0*/  USHF.L.U32 UR7, UR6, 0xb, URZ ;  /* 0x0000000b06077899 */ /* 0x000fe4000800063f */
[----:B------:R-:W-:Y:S01]  /*06d0*/  USHF.L.U32 UR6, UR6, 0x1, URZ ;  /* 0x0000000106067899 */ /* 0x000fe2000800063f */
[----:B------:R-:W1:Y:S03]  /*06e0*/  FENCE.VIEW.ASYNC.S ;  /* 0x00000000000073c6 */ /* 0x000e660000000000 */
[----:B-1----:R1:W1:Y:S08]  /*06f0*/  SYNCS.EXCH.64 URZ, [UR8+0x40], UR4 ;  /* 0x00004004083f75b2 */ /* 0x0022700008000100 */
[----:B------:R1:W1:Y:S01]  /*0700*/  SYNCS.EXCH.64 URZ, [UR8+0x60], UR6 ;  /* 0x00006006083f75b2 */ /* 0x0002620008000100 */
[----:B------:R1:W1:Y:S01]  /*0710*/  SYNCS.EXCH.64 URZ, [UR8+0x48], UR4 ;  /* 0x00004804083f75b2 */ /* 0x0002620008000100 */
[----:B------:R1:W1:Y:S01]  /*0720*/  SYNCS.EXCH.64 URZ, [UR8+0x68], UR6 ;  /* 0x00006806083f75b2 */ /* 0x0002620008000100 */
[----:B------:R1:W1:Y:S01]  /*0730*/  SYNCS.EXCH.64 URZ, [UR8+0x50], UR4 ;  /* 0x00005004083f75b2 */ /* 0x0002620008000100 */
[----:B------:R1:W1:Y:S01]  /*0740*/  SYNCS.EXCH.64 URZ, [UR8+0x70], UR6 ;  /* 0x00007006083f75b2 */ /* 0x0002620008000100 */
[----:B------:R1:W1:Y:S01]  /*0750*/  SYNCS.EXCH.64 URZ, [UR8+0x58], UR4 ;  /* 0x00005804083f75b2 */ /* 0x0002620008000100 */
[----:B------:R1:W1:Y:S01]  /*0760*/  SYNCS.EXCH.64 URZ, [UR8+0x78], UR6 ;  /* 0x00007806083f75b2 */ /* 0x0002620008000100 */
[----:B------:R-:W-:Y:S01]  /*0770*/  NOP ;  /* 0x0000000000007918 */ /* 0x000fe20000000000 */
.L_x_7:
[----:B------:R-:W5:Y:S01]  /*0780*/  SHFL.IDX PT, R6, R6, RZ, 0x1f ;  /* 0x00001fff06067589 */ /* 0x000f6200000e0000 */
[----:B------:R-:W-:Y:S01]  /*0790*/  ELECT P1, URZ, PT ;  /* 0x00000000003f782f */ /* 0x000fe20003820000 */
[----:B------:R-:W2:Y:S01]  /*07a0*/  S2UR UR36, SR_CgaCtaId ;  /* 0x00000000002479c3 */ /* 0x000ea20000008800 */
[----:B-1----:R-:W-:Y:S01]  /*07b0*/  ISETP.NE.AND P6, PT, R2, 0x1, PT ;  /* 0x000000010200780c */ /* 0x002fe20003fc5270 */
[----:B------:R-:W1:Y:S01]  /*07c0*/  S2R R3, SR_CTAID.Y ;  /* 0x0000000000037919 */ /* 0x000e620000002600 */
[----:B------:R-:W-:Y:S01]  /*07d0*/  UMOV UR4, 0x20 ;  /* 0x0000002000047882 */ /* 0x000fe20000000000 */
[----:B------:R-:W-:Y:S01]  /*07e0*/  ISETP.NE.AND P4, PT, R0, RZ, PT ;  /* 0x000000ff0000720c */ /* 0x000fe20003f85270 */
[----:B------:R-:W-:Y:S01]  /*07f0*/  NOP ;  /* 0x0000000000007918 */ /* 0x000fe20000000000 */
[----:B------:R-:W3:Y:S01]  /*0800*/  S2R R8, SR_CTAID.X ;  /* 0x0000000000087919 */ /* 0x000ee20000002500 */
[----:B------:R-:W-:Y:S01]  /*0810*/  P2R R7, PR, RZ, 0x40 ;  /* 0x00000040ff077803 */ /* 0x000fe20000000000 */
[----:B------:R-:W-:Y:S01]  /*0820*/  IMAD.MOV.U32 R9, RZ, RZ, RZ ;  /* 0x000000ffff097224 */ /* 0x000fe200078e00ff */
[----:B------:R-:W-:Y:S05]  /*0830*/  BSSY B6, `(.L_x_8) ;  /* 0x0000714000067945 */ /* 0x000fea0003800000 */
[----:B------:R-:W3:Y:S01]  /*0840*/  @P6 LDC R17, c[0x0][0x10] ;  /* 0x00000400ff116b82 */ /* 0x000ee20000000800 */
[----:B------:R-:W-:Y:S01]  /*0850*/  @P6 IMAD.MOV.U32 R7, RZ, RZ, RZ ;  /* 0x000000ffff076224 */ /* 0x000fe200078e00ff */
[----:B-----5:R-:W-:-:S06]  /*0860*/  ISETP.NE.OR P2, PT, R6, RZ, !P1 ;  /* 0x000000ff0600720c */ /* 0x020fcc0004f45670 */
[----:B------:R-:W5:Y:S01]  /*0870*/  @!P6 LDC R11, c[0x0][0xc] ;  /* 0x00000300ff0beb82 */ /* 0x000f620000000800 */
[----:B------:R-:W-:-:S04]  /*0880*/  ISETP.EQ.OR P1, PT, R0, 0x3, !P4 ;  /* 0x000000030000780c */ /* 0x000fc80006722670 */
[----:B------:R-:W-:-:S04]  /*0890*/  ISETP.EQ.AND P1, PT, R10, RZ, P1 ;  /* 0x000000ff0a00720c */ /* 0x000fc80000f22270 */
[----:B------:R-:W-:Y:S01]  /*08a0*/  SEL R22, RZ, 0x1, !P1 ;  /* 0x00000001ff167807 */ /* 0x000fe20004800000 */
[----:B-1----:R-:W-:Y:S01]  /*08b0*/  @P6 IMAD.MOV.U32 R6, RZ, RZ, R3 ;  /* 0x000000ffff066224 */ /* 0x002fe200078e0003 */
[----:B------:R-:W-:Y:S01]  /*08c0*/  VOTEU.ALL UP0, P2 ;  /* 0x00000000003f7886 */ /* 0x000fe20001000000 */
[----:B------:R-:W-:Y:S02]  /*08d0*/  VOTEU.ALL UP1, P2 ;  /* 0x00000000003f7886 */ /* 0x000fe40001020000 */
[----:B---3--:R-:W-:Y:S02]  /*08e0*/  @P6 IMAD.WIDE.U32 R16, R8, R17, R6 ;  /* 0x0000001108106225 */ /* 0x008fe400078e0006 */
[----:B------:R-:W-:Y:S01]  /*08f0*/  @!UP0 UMOV UR6, 0x400 ;  /* 0x0000040000068882 */ /* 0x000fe20000000000 */
[----:B------:R-:W-:-:S04]  /*0900*/  @!UP0 UIADD3 UR4, -UR4, 0x100000, URZ ;  /* 0x0010000004048890 */ /* 0x000fc8000fffe13f */
[----:B------:R-:W-:Y:S02]  /*0910*/  @!UP0 USHF.L.U32 UR5, UR4, 0xb, URZ ;  /* 0x0000000b04058899 */ /* 0x000fe4000800063f */
[----:B------:R-:W-:Y:S01]  /*0920*/  @!UP0 USHF.L.U32 UR4, UR4, 0x1, URZ ;  /* 0x0000000104048899 */ /* 0x000fe2000800063f */
[----:B------:R-:W-:Y:S01]  /*0930*/  @P6 IMAD.MOV.U32 R7, RZ, RZ, RZ ;  /* 0x000000ffff076224 */ /* 0x000fe200078e00ff */
[----:B--2---:R-:W-:Y:S01]  /*0940*/  @!UP0 ULEA UR8, UR36, UR6, 0x18 ;  /* 0x0000000624088291 */ /* 0x004fe2000f8ec03f */
[----:B------:R-:W-:Y:S01]  /*0950*/  VOTEU.ALL UP0, P2 ;  /* 0x00000000003f7886 */ /* 0x000fe20001000000 */
[C---:B------:R-:W-:Y:S01]  /*0960*/  ISETP.NE.AND P2, PT, R10.reuse, RZ, PT ;  /* 0x000000ff0a00720c */ /* 0x040fe20003f45270 */
[----:B------:R-:W-:Y:S01]  /*0970*/  ULDC UR6, c[0x0][0xc] ;  /* 0x0000030000067ab9 */ /* 0x000fe20000000800 */
[----:B------:R-:W-:Y:S01]  /*0980*/  ULDC UR7, c[0x0][0x10] ;  /* 0x0000040000077ab9 */ /* 0x000fe20000000800 */
[----:B------:R-:W-:Y:S01]  /*0990*/  VIADD R10, R10, 0xffffffff ;  /* 0xffffffff0a0a7836 */ /* 0x000fe20000000000 */
[----:B------:R-:W-:-:S02]  /*09a0*/  ISETP.EQ.AND P5, PT, R0, 0x2, !P2 ;  /* 0x000000020000780c */ /* 0x000fc400057a2270 */
[----:B------:R-:W-:Y:S01]  /*09b0*/  @P6 IADD3 R17, R17, R7, RZ ;  /* 0x0000000711116210 */ /* 0x000fe20007ffe0ff */
[----:B-----5:R-:W-:Y:S01]  /*09c0*/  @!P6 IMAD.WIDE.U32 R6, R11, R3, R8 ;  /* 0x000000030b06e225 */ /* 0x020fe200078e0008 */
[----:B------:R-:W-:Y:S01]  /*09d0*/  ISETP.GE.U32.AND P1, PT, R10, 0x2, PT ;  /* 0x000000020a00780c */ /* 0x000fe20003f26070 */
[----:B------:R-:W1:Y:S02]  /*09e0*/  FENCE.VIEW.ASYNC.S ;  /* 0x00000000000073c6 */ /* 0x000e640000000000 */
[----:B-1----:R-:W4:Y:S01]  /*09f0*/  @!UP0 SYNCS.EXCH.64 URZ, [UR8+0x80], UR4 ;  /* 0x00008004083f85b2 */ /* 0x002f220008000100 */
[----:B------:R-:W-:Y:S01]  /*0a00*/  SEL R19, RZ, 0x1, !P5 ;  /* 0x00000001ff137807 */ /* 0x000fe20006800000 */
[----:B------:R-:W-:Y:S01]  /*0a10*/  @!P6 IMAD.MOV.U32 R16, RZ, RZ, R6 ;  /* 0x000000ffff10e224 */ /* 0x000fe200078e0006 */
[----:B------:R-:W-:Y:S01]  /*0a20*/  SEL R22, R22, 0x2, P1 ;  /* 0x0000000216167807 */ /* 0x000fe20000800000 */
[----:B------:R-:W-:Y:S01]  /*0a30*/  @!P6 IMAD.MOV.U32 R17, RZ, RZ, R7 ;  /* 0x000000ffff11e224 */ /* 0x000fe200078e0007 */
[----:B------:R-:W-:Y:S01]  /*0a40*/  SEL R19, R19, 0x2, P1 ;  /* 0x0000000213137807 */ /* 0x000fe20000800000 */
[----:B------:R1:W4:Y:S01]  /*0a50*/  @!UP1 SYNCS.EXCH.64 URZ, [UR8+0x88], UR4 ;  /* 0x00008804083f95b2 */ /* 0x0003220008000100 */
[----:B------:R-:W-:Y:S01]  /*0a60*/  NOP ;  /* 0x0000000000007918 */ /* 0x000fe20000000000 */
[----:B-1----:R-:W-:-:S03]  /*0a70*/  UIMAD.WIDE.U32 UR4, UR6, UR7, URZ ;  /* 0x00000007060472a5 */ /* 0x002fc6000f8e003f */
[----:B------:R-:W-:Y:S02]  /*0a80*/  ULDC UR6, c[0x0][0x14] ;  /* 0x0000050000067ab9 */ /* 0x000fe40000000800 */
[----:B------:R-:W-:Y:S02]  /*0a90*/  UIMAD.WIDE.U32 UR38, UR4, UR6, URZ ;  /* 0x00000006042672a5 */ /* 0x000fe4000f8e003f */
[----:B------:R-:W-:-:S04]  /*0aa0*/  UIMAD UR37, UR5, UR6, URZ ;  /* 0x00000006052572a4 */ /* 0x000fc8000f8e023f */
[----:B------:R-:W-:Y:S01]  /*0ab0*/  UIADD3 UR37, UR39, UR37, URZ ;  /* 0x0000002527257290 */ /* 0x000fe2000fffe03f */
[----:B----4-:R-:W-:Y:S06]  /*0ac0*/  BAR.SYNC.DEFER_BLOCKING 0x0 ;  /* 0x0000000000007b1d */ /* 0x010fec0000010000 */
[----:B------:R-:W-:Y:S05]  /*0ad0*/  @!P2 BRA `(.L_x_9) ;  /* 0x000000440088a947 */ /* 0x000fea0003800000 */
[----:B------:R-:W-:-:S13]  /*0ae0*/  ISETP.GT.U32.AND P0, PT, R10, 0x1, PT ;  /* 0x000000010a00780c */ /* 0x000fda0003f04070 */
[----:B------:R-:W-:Y:S05]  /*0af0*/  @P0 BRA `(.L_x_10) ;  /* 0x0000006c009c0947 */ /* 0x000fea0003800000 */
[----:B------:R-:W-:Y:S01]  /*0b00*/  ULDC.64 UR4, c[0x0][0x8f8] ;  /* 0x00023e0000047ab9 */ /* 0x000fe20000000a00 */
[----:B------:R-:W-:Y:S01]  /*0b10*/  UMOV UR47, 0xffffffff ;  /* 0xffffffff002f7882 */ /* 0x000fe20000000000 */
[----:B------:R-:W-:Y:S01]  /*0b20*/  ISETP.GE.U32.AND P0, PT, R16, UR4, PT ;  /* 0x0000000410007c0c */ /* 0x000fe2000bf06070 */
[----:B------:R-:W-:Y:S01]  /*0b30*/  IMAD.MOV.U32 R23, RZ, RZ, -0x1 ;  /* 0xffffffffff177424 */ /* 0x000fe200078e00ff */
[----:B------:R-:W-:Y:S01]  /*0b40*/  PRMT R88, RZ, 0x7610, R88 ;  /* 0x00007610ff587816 */ /* 0x000fe20000000058 */
[----:B------:R-:W-:Y:S01]  /*0b50*/  IMAD.MOV.U32 R92, RZ, RZ, -0x1 ;  /* 0xffffffffff5c7424 */ /* 0x000fe200078e00ff */
[----:B------:R-:W-:Y:S02]  /*0b60*/  ISETP.GE.U32.AND.EX P0, PT, R17, UR5, PT, P0 ;  /* 0x0000000511007c0c */ /* 0x000fe4000bf06100 */
[----:B------:R-:W-:-:S11]  /*0b70*/  PRMT R0, RZ, 0x7610, R0 ;  /* 0x00007610ff007816 */ /* 0x000fd60000000000 */
[----:B------:R-:W-:Y:S05]  /*0b80*/  @P0 BRA `(.L_x_11) ;  /* 0x0000000400600947 */ /* 0x000fea0003800000 */
[----:B------:R-:W1:Y:S01]  /*0b90*/  LDC.64 R14, c[0x0][0x8d0] ;  /* 0x00023400ff0e7b82 */ /* 0x000e620000000a00 */
[----:B------:R-:W-:Y:S01]  /*0ba0*/  IMAD.MOV.U32 R4, RZ, RZ, R16 ;  /* 0x000000ffff047224 */ /* 0x000fe200078e0010 */
[----:B------:R-:W-:-:S06]  /*0bb0*/  MOV R5, R17 ;  /* 0x0000001100057202 */ /* 0x000fcc0000000f00 */
[----:B------:R-:W2:Y:S08]  /*0bc0*/  LDC R0, c[0x0][0x8d8] ;  /* 0x00023600ff007b82 */ /* 0x000eb00000000800 */
[----:B------:R-:W3:Y:S01]  /*0bd0*/  LDC.64 R20, c[0x0][0x8c8] ;  /* 0x00023200ff147b82 */ /* 0x000ee20000000a00 */
[----:B-1----:R-:W-:-:S04]  /*0be0*/  ISETP.NE.U32.AND P0, PT, R14, RZ, PT ;  /* 0x000000ff0e00720c */ /* 0x002fc80003f05070 */
[----:B------:R-:W-:-:S13]  /*0bf0*/  ISETP.NE.AND.EX P0, PT, R15, RZ, PT, P0 ;  /* 0x000000ff0f00720c */ /* 0x000fda0003f05300 */
[----:B--23--:R-:W-:Y:S05]  /*0c00*/  @!P0 BRA `(.L_x_12) ;  /* 0x0000000000288947 */ /* 0x00cfea0003800000 */
[----:B------:R-:W1:Y:S02]  /*0c10*/  LDC R11, c[0x0][0x8dc] ;  /* 0x00023700ff0b7b82 */ /* 0x000e640000000800 */
[----:B-1----:R-:W-:-:S05]  /*0c20*/  IADD3 R11, P0, R16, R11, RZ ;  /* 0x0000000b100b7210 */ /* 0x002fca0007f1e0ff */
[----:B------:R-:W-:-:S04]  /*0c30*/  IMAD.X R13, RZ, RZ, R17, P0 ;  /* 0x000000ffff0d7224 */ /* 0x000fc800000e0611 */
[----:B------:R-:W-:-:S04]  /*0c40*/  IMAD.WIDE.U32 R4, R13, R14, RZ ;  /* 0x0000000e0d047225 */ /* 0x000fc800078e00ff */
[----:B------:R-:W-:-:S04]  /*0c50*/  IMAD.WIDE.U32 R6, P0, R11, R15, R4 ;  /* 0x0000000f0b067225 */ /* 0x000fc80007800004 */
[----:B------:R-:W-:-:S04]  /*0c60*/  IMAD.WIDE.U32 R4, R11, R14, RZ ;  /* 0x0000000e0b047225 */ /* 0x000fc800078e00ff */
[----:B------:R-:W-:Y:S01]  /*0c70*/  IMAD.X R11, RZ, RZ, RZ, P0 ;  /* 0x000000ffff0b7224 */ /* 0x000fe200000e06ff */
[----:B------:R-:W-:Y:S01]  /*0c80*/  IADD3 RZ, P0, R5, R6, RZ ;  /* 0x0000000605ff7210 */ /* 0x000fe20007f1e0ff */
[----:B------:R-:W-:-:S04]  /*0c90*/  IMAD.MOV.U32 R10, RZ, RZ, R7 ;  /* 0x000000ffff0a7224 */ /* 0x000fc800078e0007 */
[----:B------:R-:W-:-:S08]  /*0ca0*/  IMAD.WIDE.U32.X R4, R13, R15, R10, P0 ;  /* 0x0000000f0d047225 */ /* 0x000fd000000e040a */
.L_x_12:
[-CC-:B------:R-:W-:Y:S01]  /*0cb0*/  SHF.R.U64 R25, R4, R0.reuse, R5.reuse ;  /* 0x0000000004197219 */ /* 0x180fe20000001205 */
[----:B------:R-:W1:Y:S01]  /*0cc0*/  LDC.64 R26, c[0x0][0x8e8] ;  /* 0x00023a00ff1a7b82 */ /* 0x000e620000000a00 */
[----:B------:R-:W-:Y:S01]  /*0cd0*/  SHF.R.U32.HI R4, RZ, R0, R5 ;  /* 0x00000000ff047219 */ /* 0x000fe20000011605 */
[----:B------:R-:W-:Y:S01]  /*0ce0*/  ULDC UR4, c[0x0][0x150] ;  /* 0x0000540000047ab9 */ /* 0x000fe20000000800 */
[----:B------:R-:W-:Y:S02]  /*0cf0*/  I2FP.F32.U32 R0, R8 ;  /* 0x0000000800007245 */ /* 0x000fe40000201000 */
[----:B------:R-:W-:-:S03]  /*0d00*/  IADD3 R9, P0, RZ, -R25, RZ ;  /* 0x80000019ff097210 */ /* 0x000fc60007f1e0ff */
[----:B------:R-:W2:Y:S01]  /*0d10*/  LDC R10, c[0x0][0x8c0] ;  /* 0x00023000ff0a7b82 */ /* 0x000ea20000000800 */
[----:B------:R-:W-:Y:S01]  /*0d20*/  FMUL R0, R0, UR4 ;  /* 0x0000000400007c20 */ /* 0x000fe20008400000 */
[----:B------:R-:W-:Y:S01]  /*0d30*/  IMAD.X R11, RZ, RZ, ~R4, P0 ;  /* 0x000000ffff0b7224 */ /* 0x000fe200000e0e04 */
[----:B------:R-:W-:Y:S01]  /*0d40*/  ULDC UR4, c[0x0][0x154] ;  /* 0x0000550000047ab9 */ /* 0x000fe20000000800 */
[----:B------:R-:W-:-:S03]  /*0d50*/  IMAD.WIDE.U32 R4, R9, R20, R16 ;  /* 0x0000001409047225 */ /* 0x000fc600078e0010 */
[----:B------:R-:W3:Y:S01]  /*0d60*/  F2I.U32.TRUNC.NTZ R0, R0 ;  /* 0x0000000000007305 */ /* 0x000ee2000020f000 */
[----:B------:R-:W4:Y:S01]  /*0d70*/  LDC R7, c[0x0][0x144] ;  /* 0x00005100ff077b82 */ /* 0x000f220000000800 */
[----:B------:R-:W-:-:S04]  /*0d80*/  IMAD R6, R11, R20, RZ ;  /* 0x000000140b067224 */ /* 0x000fc800078e02ff */
[----:B------:R-:W-:-:S03]  /*0d90*/  IMAD R9, R9, R21, R6 ;  /* 0x0000001509097224 */ /* 0x000fc600078e0206 */
[----:B------:R-:W5:Y:S01]  /*0da0*/  LDC R12, c[0x0][0x8b0] ;  /* 0x00022c00ff0c7b82 */ /* 0x000f620000000800 */
[----:B------:R-:W-:Y:S01]  /*0db0*/  IMAD.IADD R9, R5, 0x1, R9 ;  /* 0x0000000105097824 */ /* 0x000fe200078e0209 */
[----:B-1----:R-:W-:Y:S01]  /*0dc0*/  ISETP.NE.U32.AND P0, PT, R26, RZ, PT ;  /* 0x000000ff1a00720c */ /* 0x002fe20003f05070 */
[----:B---3--:R-:W-:-:S03]  /*0dd0*/  IMAD.MOV R5, RZ, RZ, -R0 ;  /* 0x000000ffff057224 */ /* 0x008fc600078e0a00 */
[----:B------:R-:W-:Y:S02]  /*0de0*/  ISETP.NE.AND.EX P0, PT, R27, RZ, PT, P0 ;  /* 0x000000ff1b00720c */ /* 0x000fe40003f05300 */
[----:B------:R-:W1:Y:S01]  /*0df0*/  LDC R11, c[0x0][0x900] ;  /* 0x00024000ff0b7b82 */ /* 0x000e620000000800 */
[-CC-:B--2---:R-:W-:Y:S02]  /*0e00*/  SHF.R.U64 R20, R4, R10.reuse, R9.reuse ;  /* 0x0000000a04147219 */ /* 0x184fe40000001209 */
[----:B------:R-:W-:Y:S02]  /*0e10*/  I2FP.F32.U32 R4, R3 ;  /* 0x0000000300047245 */ /* 0x000fe40000201000 */
[----:B------:R-:W-:Y:S02]  /*0e20*/  SHF.R.U32.HI R9, RZ, R10, R9 ;  /* 0x0000000aff097219 */ /* 0x000fe40000011609 */
[----:B------:R-:W-:Y:S01]  /*0e30*/  MOV R10, 0x1 ;  /* 0x00000001000a7802 */ /* 0x000fe20000000f00 */
[----:B------:R-:W2:Y:S01]  /*0e40*/  LDC R14, c[0x0][0x148] ;  /* 0x00005200ff0e7b82 */ /* 0x000ea20000000800 */
[----:B----4-:R-:W-:-:S02]  /*0e50*/  IMAD R0, R7, R5, R8 ;  /* 0x0000000507007224 */ /* 0x010fc400078e0208 */
[----:B------:R-:W-:Y:S01]  /*0e60*/  FMUL R5, R4, UR4 ;  /* 0x0000000404057c20 */ /* 0x000fe20008400000 */
[----:B------:R-:W-:-:S04]  /*0e70*/  IMAD.MOV.U32 R4, RZ, RZ, -0x1 ;  /* 0xffffffffff047424 */ /* 0x000fc800078e00ff */
[----:B------:R-:W3:Y:S01]  /*0e80*/  LDC R24, c[0x0][0x8a8] ;  /* 0x00022a00ff187b82 */ /* 0x000ee20000000800 */
[-CC-:B-----5:R-:W-:Y:S02]  /*0e90*/  SHF.R.U64 R28, R20, R12.reuse, R9.reuse ;  /* 0x0000000c141c7219 */ /* 0x1a0fe40000001209 */
[----:B------:R-:W-:Y:S02]  /*0ea0*/  SHF.R.U32.HI R6, RZ, R12, R9 ;  /* 0x0000000cff067219 */ /* 0x000fe40000011609 */
[----:B------:R4:W1:Y:S03]  /*0eb0*/  F2I.U32.TRUNC.NTZ R12, R5 ;  /* 0x00000005000c7305 */ /* 0x000866000020f000 */
[----:B------:R-:W2:Y:S01]  /*0ec0*/  LDC R15, c[0x0][0x8f0] ;  /* 0x00023c00ff0f7b82 */ /* 0x000ea20000000800 */
[-C--:B-1----:R-:W-:Y:S02]  /*0ed0*/  SHF.R.U64 R30, R28, R11.reuse, R6 ;  /* 0x0000000b1c1e7219 */ /* 0x082fe40000001206 */
[----:B------:R-:W-:-:S02]  /*0ee0*/  SHF.L.U32 R4, R4, R11, RZ ;  /* 0x0000000b04047219 */ /* 0x000fc400000006ff */
[-C--:B------:R-:W-:Y:S02]  /*0ef0*/  SHF.R.U32.HI R6, RZ, R11.reuse, R6 ;  /* 0x0000000bff067219 */ /* 0x080fe40000011606 */
[----:B------:R-:W-:Y:S01]  /*0f00*/  SHF.L.U32 R10, R10, R11, RZ ;  /* 0x0000000b0a0a7219 */ /* 0x000fe200000006ff */
[----:B------:R-:W1:Y:S01]  /*0f10*/  LDC R21, c[0x0][0x8e0] ;  /* 0x00023800ff157b82 */ /* 0x000e620000000800 */
[----:B------:R-:W-:Y:S01]  /*0f20*/  LOP3.LUT R11, RZ, R4, RZ, 0x33, !PT ;  /* 0x00000004ff0b7212 */ /* 0x000fe200078e33ff */
[----:B------:R-:W-:Y:S02]  /*0f30*/  IMAD.MOV.U32 R4, RZ, RZ, R30 ;  /* 0x000000ffff047224 */ /* 0x000fe400078e001e */
[----:B----4-:R-:W-:-:S04]  /*0f40*/  IMAD.MOV.U32 R5, RZ, RZ, R6 ;  /* 0x000000ffff057224 */ /* 0x010fc800078e0006 */
[----:B------:R-:W4:Y:S01]  /*0f50*/  LDC R23, c[0x0][0x8b8] ;  /* 0x00022e00ff177b82 */ /* 0x000f220000000800 */
[----:B------:R-:W-:Y:S05]  /*0f60*/  @!P0 BRA `(.L_x_13) ;  /* 0x0000000000288947 */ /* 0x000fea0003800000 */
[----:B------:R-:W5:Y:S02]  /*0f70*/  LDC R9, c[0x0][0x8f4] ;  /* 0x00023d00ff097b82 */ /* 0x000f640000000800 */
[----:B-----5:R-:W-:-:S05]  /*0f80*/  IADD3 R9, P0, R30, R9, RZ ;  /* 0x000000091e097210 */ /* 0x020fca0007f1e0ff */
        /* <DEDUP_REMOVED lines=8> */
.L_x_13:
[----:B--2---:R-:W-:Y:S01]  /*1010*/  SHF.R.U64 R4, R4, R15, R5 ;  /* 0x0000000f04047219 */ /* 0x004fe20000001205 */
[----:B---3--:R-:W-:Y:S01]  /*1020*/  VIADD R5, R24, 0xffffffff ;  /* 0xffffffff18057836 */ /* 0x008fe20000000000 */
[----:B------:R-:W-:Y:S01]  /*1030*/  LOP3.LUT R11, R28, R11, RZ, 0xc0, !PT ;  /* 0x0000000b1c0b7212 */ /* 0x000fe200078ec0ff */
[----:B------:R-:W-:Y:S01]  /*1040*/  IMAD.MOV R12, RZ, RZ, -R12 ;  /* 0x000000ffff0c7224 */ /* 0x000fe200078e0a0c */
[----:B------:R-:W-:Y:S02]  /*1050*/  IADD3 R6, -R4, RZ, RZ ;  /* 0x000000ff04067210 */ /* 0x000fe40007ffe1ff */
[----:B------:R-:W-:Y:S01]  /*1060*/  LOP3.LUT R5, R20, R5, RZ, 0xc0, !PT ;  /* 0x0000000514057212 */ /* 0x000fe200078ec0ff */
[----:B------:R-:W-:Y:S01]  /*1070*/  @P6 IMAD R0, R14, R12, R3 ;  /* 0x0000000c0e006224 */ /* 0x000fe200078e0203 */
[----:B------:R-:W-:Y:S01]  /*1080*/  R2UR UR47, R25 ;  /* 0x00000000192f72ca */ /* 0x000fe200000e0000 */
[----:B------:R-:W-:Y:S02]  /*1090*/  IMAD R11, R10, R4, R11 ;  /* 0x000000040a0b7224 */ /* 0x000fe400078e020b */
[----:B-1----:R-:W-:-:S02]  /*10a0*/  IMAD R3, R6, R21, R30 ;  /* 0x0000001506037224 */ /* 0x002fc400078e021e */
[----:B----4-:R-:W-:Y:S02]  /*10b0*/  IMAD R0, R11, R23, R0 ;  /* 0x000000170b007224 */ /* 0x010fe400078e0200 */
[----:B------:R-:W-:Y:S02]  /*10c0*/  IMAD R3, R3, R24, R5 ;  /* 0x0000001803037224 */ /* 0x000fe400078e0205 */
[----:B------:R-:W-:-:S03]  /*10d0*/  IMAD.MOV.U32 R4, RZ, RZ, 0x1 ;  /* 0x00000001ff047424 */ /* 0x000fc600078e00ff */
[----:B------:R-:W-:Y:S02]  /*10e0*/  SEL R92, R3, R0, !P6 ;  /* 0x00000000035c7207 */ /* 0x000fe40007000000 */
[----:B------:R-:W-:Y:S02]  /*10f0*/  SEL R23, R0, R3, !P6 ;  /* 0x0000000300177207 */ /* 0x000fe40007000000 */
[----:B------:R-:W-:-:S07]  /*1100*/  PRMT R0, R4, 0x7610, R0 ;  /* 0x0000761004007816 */ /* 0x000fce0000000000 */
.L_x_11:
[----:B------:R-:W-:-:S08]  /*1110*/  NOP ;  /* 0x0000000000007918 */ /* 0x000fd00000000000 */
[----:B------:R-:W1:Y:S02]  /*1120*/  USETMAXREG.TRY_ALLOC.CTAPOOL UP0, 0xe8 ;  /* 0x000000e8000079c8 */ /* 0x000e640008000600 */
[----:B-1----:R-:W-:-:S13]  /*1130*/  PLOP3.LUT P0, PT, PT, PT, UP0, 0x80, 0x0 ;  /* 0x000000000000781c */ /* 0x002fda0003f0f008 */
[----:B------:R-:W-:Y:S05]  /*1140*/  @!P0 BRA `(.L_x_11) ;  /* 0xfffffffc00f08947 */ /* 0x000fea000383ffff */
[----:B------:R-:W-:Y:S02]  /*1150*/  ULDC.64 UR4, c[0x0][0x590] ;  /* 0x0001640000047ab9 */ /* 0x000fe40000000a00 */
[----:B------:R-:W-:Y:S02]  /*1160*/  IMAD.U32 R98, RZ, RZ, UR4 ;  /* 0x00000004ff627e24 */ /* 0x000fe4000f8e00ff */
[----:B------:R-:W-:-:S03]  /*1170*/  IMAD.U32 R99, RZ, RZ, UR5 ;  /* 0x00000005ff637e24 */ /* 0x000fc6000f8e00ff */
[----:B------:R-:W-:-:S04]  /*1180*/  ISETP.NE.U32.AND P1, PT, R98, RZ, PT ;  /* 0x000000ff6200720c */ /* 0x000fc80003f25070 */
[----:B------:R-:W-:-:S13]  /*1190*/  ISETP.NE.AND.EX P0, PT, R99, RZ, PT, P1 ;  /* 0x000000ff6300720c */ /* 0x000fda0003f05310 */
[----:B------:R-:W-:Y:S05]  /*11a0*/  @P0 BRA `(.L_x_14) ;  /* 0x00000000002c0947 */ /* 0x000fea0003800000 */
[----:B------:R-:W-:Y:S02]  /*11b0*/  ULDC.64 UR4, c[0x0][0x588] ;  /* 0x0001620000047ab9 */ /* 0x000fe40000000a00 */
[----:B------:R-:W-:-:S04]  /*11c0*/  ISETP.NE.U32.AND P0, PT, RZ, UR4, PT ;  /* 0x00000004ff007c0c */ /* 0x000fc8000bf05070 */
[----:B------:R-:W-:-:S13]  /*11d0*/  ISETP.NE.AND.EX P0, PT, RZ, UR5, PT, P0 ;  /* 0x00000005ff007c0c */ /* 0x000fda000bf05300 */
[----:B------:R-:W-:Y:S05]  /*11e0*/  @!P0 BRA `(.L_x_15) ;  /* 0x0000000000108947 */ /* 0x000fea0003800000 */
[----:B------:R-:W1:Y:S02]  /*11f0*/  LDC.64 R90, c[0x0][0x588] ;  /* 0x00016200ff5a7b82 */ /* 0x000e640000000a00 */
[----:B-1----:R1:W5:Y:S01]  /*1200*/  LDG.E R90, desc[UR40][R90.64] ;  /* 0x000000285a5a7981 */ /* 0x002362000c1e1900 */
[----:B------:R-:W-:Y:S01]  /*1210*/  IMAD.MOV.U32 R88, RZ, RZ, 0x1 ;  /* 0x00000001ff587424 */ /* 0x000fe200078e00ff */
[----:B------:R-:W-:Y:S06]  /*1220*/  BRA `(.L_x_14) ;  /* 0x00000000000c7947 */ /* 0x000fec0003800000 */
.L_x_15:
[----:B------:R-:W-:Y:S01]  /*1230*/  ULDC UR4, c[0x0][0x580] ;  /* 0x0001600000047ab9 */ /* 0x000fe20000000800 */
[----:B------:R-:W-:Y:S02]  /*1240*/  IMAD.MOV.U32 R88, RZ, RZ, 0x1 ;  /* 0x00000001ff587424 */ /* 0x000fe400078e00ff */
[----:B------:R-:W-:-:S07]  /*1250*/  IMAD.U32 R90, RZ, RZ, UR4 ;  /* 0x00000004ff5a7e24 */ /* 0x000fce000f8e00ff */
.L_x_14:
[----:B------:R-:W-:Y:S02]  /*1260*/  ULDC.64 UR4, c[0x0][0x5b0] ;  /* 0x00016c0000047ab9 */ /* 0x000fe40000000a00 */
[----:B------:R-:W-:-:S04]  /*1270*/  ISETP.NE.U32.AND P0, PT, RZ, UR4, PT ;  /* 0x00000004ff007c0c */ /* 0x000fc8000bf05070 */
[----:B------:R-:W-:-:S13]  /*1280*/  ISETP.NE.AND.EX P0, PT, RZ, UR5, PT, P0 ;  /* 0x00000005ff007c0c */ /* 0x000fda000bf05300 */
[----:B------:R-:W-:Y:S05]  /*1290*/  @P0 BRA `(.L_x_16) ;  /* 0x0000000000240947 */ /* 0x000fea0003800000 */
[----:B------:R-:W-:Y:S02]  /*12a0*/  ULDC.64 UR4, c[0x0][0x5a8] ;  /* 0x00016a0000047ab9 */ /* 0x000fe40000000a00 */
[----:B------:R-:W-:-:S04]  /*12b0*/  ISETP.NE.U32.AND P0, PT, RZ, UR4, PT ;  /* 0x00000004ff007c0c */ /* 0x000fc8000bf05070 */
[----:B------:R-:W-:-:S13]  /*12c0*/  ISETP.NE.AND.EX P0, PT, RZ, UR5, PT, P0 ;  /* 0x00000005ff007c0c */ /* 0x000fda000bf05300 */
[----:B------:R-:W-:Y:S05]  /*12d0*/  @!P0 BRA `(.L_x_17) ;  /* 0x00000000000c8947 */ /* 0x000fea0003800000 */
[----:B------:R-:W1:Y:S02]  /*12e0*/  LDC.64 R4, c[0x0][0x5a8] ;  /* 0x00016a00ff047b82 */ /* 0x000e640000000a00 */
[----:B-1----:R2:W5:Y:S01]  /*12f0*/  LDG.E R91, desc[UR40][R4.64] ;  /* 0x00000028045b7981 */ /* 0x002562000c1e1900 */
[----:B------:R-:W-:Y:S05]  /*1300*/  BRA `(.L_x_16) ;  /* 0x0000000000087947 */ /* 0x000fea0003800000 */
.L_x_17:
[----:B------:R-:W-:Y:S02]  /*1310*/  ULDC UR4, c[0x0][0x5a0] ;  /* 0x0001680000047ab9 */ /* 0x000fe40000000800 */
[----:B-1----:R-:W-:-:S07]  /*1320*/  IMAD.U32 R91, RZ, RZ, UR4 ;  /* 0x00000004ff5b7e24 */ /* 0x002fce000f8e00ff */
.L_x_16:
[----:B------:R-:W-:Y:S01]  /*1330*/  LOP3.LUT P2, RZ, R0, 0xff, RZ, 0xc0, !PT ;  /* 0x000000ff00ff7812 */ /* 0x000fe2000784c0ff */
[----:B------:R-:W-:Y:S01]  /*1340*/  UMOV UR42, URZ ;  /* 0x0000003f002a7c82 */ /* 0x000fe20008000000 */
[----:B------:R-:W-:-:S11]  /*1350*/  PLOP3.LUT P0, PT, PT, PT, PT, 0x80, 0x0 ;  /* 0x000000000000781c */ /* 0x000fd60003f0f070 */
[----:B------:R-:W-:Y:S05]  /*1360*/  @!P2 BRA `(.L_x_18) ;  /* 0x0000003800cca947 */ /* 0x000fea0003800000 */
[----:B------:R-:W-:Y:S01]  /*1370*/  ULDC UR4, c[0x0][0x28c] ;  /* 0x0000a30000047ab9 */ /* 0x000fe20000000800 */
[----:B------:R-:W-:Y:S01]  /*1380*/  LOP3.LUT R96, R22, 0x1, RZ, 0xfc, !PT ;  /* 0x0000000116607812 */ /* 0x000fe200078efcff */
[----:B------:R-:W-:Y:S01]  /*1390*/  UIADD3 UR4, UR4, 0x3f, URZ ;  /* 0x0000003f04047890 */ /* 0x000fe2000fffe03f */
[----:B------:R-:W-:Y:S01]  /*13a0*/  LOP3.LUT R97, R19, 0x1, RZ, 0xfc, !PT ;  /* 0x0000000113617812 */ /* 0x000fe200078efcff */
[----:B------:R-:W-:Y:S01]  /*13b0*/  ULDC.64 UR54, c[0x0][0x198] ;  /* 0x0000660000367ab9 */ /* 0x000fe20000000a00 */
[----:B------:R-:W-:Y:S01]  /*13c0*/  MOV R89, 0x1 ;  /* 0x0000000100597802 */ /* 0x000fe20000000f00 */
[----:B------:R-:W-:Y:S01]  /*13d0*/  USHF.R.S32.HI UR5, URZ, 0x1f, UR4 ;  /* 0x0000001f3f057899 */ /* 0x000fe20008011404 */
[----:B------:R-:W-:Y:S01]  /*13e0*/  UMOV UR43, URZ ;  /* 0x0000003f002b7c82 */ /* 0x000fe20008000000 */
[----:B------:R-:W-:Y:S02]  /*13f0*/  UMOV UR48, URZ ;  /* 0x0000003f00307c82 */ /* 0x000fe40008000000 */
[----:B------:R-:W-:Y:S01]  /*1400*/  ULEA.HI UR5, UR5, UR4, URZ, 0x6 ;  /* 0x0000000405057291 */ /* 0x000fe2000f8f303f */
[----:B------:R-:W-:Y:S01]  /*1410*/  UMOV UR49, URZ ;  /* 0x0000003f00317c82 */ /* 0x000fe20008000000 */
[----:B------:R-:W-:-:S02]  /*1420*/  UMOV UR42, URZ ;  /* 0x0000003f002a7c82 */ /* 0x000fc40008000000 */
[----:B------:R-:W-:-:S12]  /*1430*/  USHF.R.S32.HI UR50, URZ, 0x6, UR5 ;  /* 0x000000063f327899 */ /* 0x000fd80008011405 */
.L_x_90:
[----:B------:R-:W-:Y:S01]  /*1440*/  LOP3.LUT R0, R18, 0x80, RZ, 0xc0, !PT ;  /* 0x0000008012007812 */ /* 0x000fe200078ec0ff */
[----:B------:R-:W3:Y:S01]  /*1450*/  S2UR UR51, SR_CgaCtaId ;  /* 0x00000000003379c3 */ /* 0x000ee20000008800 */
[----:B------:R-:W-:Y:S02]  /*1460*/  UMOV UR52, 0x400 ;  /* 0x0000040000347882 */ /* 0x000fe40000000000 */
[----:B------:R-:W-:-:S06]  /*1470*/  SHF.R.U32.HI R0, RZ, 0x7, R0 ;  /* 0x00000007ff007819 */ /* 0x000fcc0000011600 */
[----:B------:R-:W4:Y:S01]  /*1480*/  SHFL.IDX PT, R0, R0, RZ, 0x1f ;  /* 0x00001fff00007589 */ /* 0x000f2200000e0000 */
[----:B---3--:R-:W-:Y:S01]  /*1490*/  ULEA UR52, UR51, UR52, 0x18 ;  /* 0x0000003433347291 */ /* 0x008fe2000f8ec03f */
[----:B----4-:R-:W-:-:S13]  /*14a0*/  R2UR UR4, R0 ;  /* 0x00000000000472ca */ /* 0x010fda00000e0000 */
[----:B------:R-:W-:-:S04]  /*14b0*/  ULEA.HI UR5, UR4, UR4, URZ, 0x1 ;  /* 0x0000000404057291 */ /* 0x000fc8000f8f083f */
[----:B------:R-:W-:-:S04]  /*14c0*/  ULOP3.LUT UR5, UR5, 0x7fffe, URZ, 0xc0, !UPT ;  /* 0x0007fffe05057892 */ /* 0x000fc8000f8ec03f */
[----:B------:R-:W-:-:S03]  /*14d0*/  UIADD3 UR5, UR4, -UR5, URZ ;  /* 0x8000000504057290 */ /* 0x000fc6000fffe03f */
[----:B------:R-:W-:Y:S01]  /*14e0*/  ULDC UR4, c[0x0][0x28c] ;  /* 0x0000a30000047ab9 */ /* 0x000fe20000000800 */
[----:B------:R-:W-:Y:S01]  /*14f0*/  ULEA UR5, UR5, UR52, 0xd ;  /* 0x0000003405057291 */ /* 0x000fe2000f8e683f */
[----:B------:R-:W-:-:S03]  /*1500*/  ISETP.LT.AND P0, PT, RZ, UR4, PT ;  /* 0x00000004ff007c0c */ /* 0x000fc6000bf01270 */
[----:B------:R-:W-:-:S04]  /*1510*/  UIADD3 UR5, UR5, 0x8400, URZ ;  /* 0x0000840005057890 */ /* 0x000fc8000fffe03f */
[----:B------:R-:W-:-:S04]  /*1520*/  USHF.R.U32.HI UR5, URZ, 0x4, UR5 ;  /* 0x000000043f057899 */ /* 0x000fc80008011605 */
[----:B------:R-:W-:Y:S02]  /*1530*/  ULOP3.LUT UR44, UR5, 0x3fff, URZ, 0xc0, !UPT ;  /* 0x00003fff052c7892 */ /* 0x000fe4000f8ec03f */
[----:B-1----:R-:W-:Y:S10]  /*1540*/  @P0 BRA `(.L_x_19) ;  /* 0x0000000000400947 */ /* 0x002ff40003800000 */
[----:B------:R-:W-:Y:S01]  /*1550*/  MOV R0, 0x0 ;  /* 0x0000000000007802 */ /* 0x000fe20000000f00 */
[----:B------:R-:W-:Y:S01]  /*1560*/  ULDC.64 UR4, c[0x4][0x70] ;  /* 0x01001c0000047ab9 */ /* 0x000fe20000000a00 */
[----:B------:R-:W-:Y:S01]  /*1570*/  ULDC.64 UR6, c[0x4][0x8] ;  /* 0x0100020000067ab9 */ /* 0x000fe20000000a00 */
[----:B--2---:R-:W-:Y:S01]  /*1580*/  IMAD.U32 R4, RZ, RZ, UR4 ;  /* 0x00000004ff047e24 */ /* 0x004fe2000f8e00ff */
[----:B------:R2:W3:Y:S01]  /*1590*/  LDC.64 R14, c[0x4][R0] ;  /* 0x01000000000e7b82 */ /* 0x0004e20000000a00 */
[----:B------:R-:W-:Y:S01]  /*15a0*/  IMAD.U32 R5, RZ, RZ, UR5 ;  /* 0x00000005ff057e24 */ /* 0x000fe2000f8e00ff */
[----:B------:R-:W-:Y:S01]  /*15b0*/  ULDC.64 UR4, c[0x4][0x78] ;  /* 0x01001e0000047ab9 */ /* 0x000fe20000000a00 */
[----:B------:R-:W-:Y:S01]  /*15c0*/  IMAD.U32 R10, RZ, RZ, UR6 ;  /* 0x00000006ff0a7e24 */ /* 0x000fe2000f8e00ff */
[----:B------:R-:W-:Y:S01]  /*15d0*/  MOV R12, 0x1 ;  /* 0x00000001000c7802 */ /* 0x000fe20000000f00 */
[----:B------:R-:W-:Y:S02]  /*15e0*/  IMAD.U32 R6, RZ, RZ, UR4 ;  /* 0x00000004ff067e24 */ /* 0x000fe4000f8e00ff */
[----:B------:R-:W-:-:S02]  /*15f0*/  IMAD.U32 R7, RZ, RZ, UR5 ;  /* 0x00000005ff077e24 */ /* 0x000fc4000f8e00ff */
[----:B------:R-:W-:Y:S02]  /*1600*/  IMAD.U32 R11, RZ, RZ, UR7 ;  /* 0x00000007ff0b7e24 */ /* 0x000fe4000f8e00ff */
[----:B------:R-:W-:Y:S02]  /*1610*/  IMAD.MOV.U32 R8, RZ, RZ, 0x1e1 ;  /* 0x000001e1ff087424 */ /* 0x000fe400078e00ff */
[----:B--2---:R-:W-:-:S07]  /*1620*/  IMAD.MOV.U32 R13, RZ, RZ, RZ ;  /* 0x000000ffff0d7224 */ /* 0x004fce00078e00ff */
[----:B------:R-:W-:-:S07]  /*1630*/  LEPC R20, `(.L_x_19) ;  /* 0x000000001014794e */ /* 0x000fce0000000000 */
[----:B-1-3-5:R-:W-:Y:S05]  /*1640*/  CALL.ABS.NOINC R14 ;  /* 0x000000000e007343 */ /* 0x02afea0003c00000 */
.L_x_19:
[----:B------:R-:W-:-:S13]  /*1650*/  ISETP.NE.AND P0, PT, R96, 0x3, PT ;  /* 0x000000036000780c */ /* 0x000fda0003f05270 */
[----:B------:R-:W-:Y:S05]  /*1660*/  @!P0 BRA `(.L_x_20) ;  /* 0x0000000000048947 */ /* 0x000fea0003800000 */
[----:B------:R-:W-:Y:S01]  /*1670*/  BPT.TRAP 0x1 ;  /* 0x000000040000795c */ /* 0x000fe20000300000 */
.L_x_20:
[----:B------:R-:W-:Y:S02]  /*1680*/  IMAD.U32 R3, RZ, RZ, UR49 ;  /* 0x00000031ff037e24 */ /* 0x000fe4000f8e00ff */
[----:B------:R-:W-:-:S03]  /*1690*/  IMAD.U32 R0, RZ, RZ, UR48 ;  /* 0x00000030ff007e24 */ /* 0x000fc6000f8e00ff */
[----:B------:R-:W-:Y:S02]  /*16a0*/  LEA R3, R3, UR52, 0x3 ;  /* 0x0000003403037c11 */ /* 0x000fe4000f8e18ff */
[----:B------:R-:W-:-:S04]  /*16b0*/  SHF.L.U32 R0, R0, 0x1f, RZ ;  /* 0x0000001f00007819 */ /* 0x000fc800000006ff */
[----:B------:R3:W4:Y:S01]  /*16c0*/  SYNCS.PHASECHK.TRANS64.TRYWAIT P1, [R3+URZ], R0 ;  /* 0x00000000030075a7 */ /* 0x000722000802017f */
[----:B------:R-:W-:Y:S05]  /*16d0*/  @!P0 BRA `(.L_x_21) ;  /* 0x0000000000048947 */ /* 0x000fea0003800000 */
[----:B------:R-:W-:Y:S01]  /*16e0*/  BPT.TRAP 0x1 ;  /* 0x000000040000795c */ /* 0x000fe20000300000 */
.L_x_21:
[----:B----4-:R-:W-:Y:S05]  /*16f0*/  @P1 BRA `(.L_x_22) ;  /* 0x0000000000081947 */ /* 0x010fea0003800000 */
[----:B------:R-:W4:Y:S02]  /*1700*/  SYNCS.PHASECHK.TRANS64.TRYWAIT P1, [R3+URZ], R0 ;  /* 0x00000000030075a7 */ /* 0x000f24000802017f */
[----:B----4-:R-:W-:Y:S05]  /*1710*/  @!P1 BRA `(.L_x_23) ;  /* 0x00000060009c9947 */ /* 0x010fea0003800000 */
.L_x_22:
[----:B------:R-:W-:-:S04]  /*1720*/  UISETP.LT.AND UP0, UPT, UR50, 0x1, UPT ;  /* 0x000000013200788c */ /* 0x000fc8000bf01270 */
[----:B------:R-:W-:-:S06]  /*1730*/  USEL UR4, UR50, 0x1, UP0 ;  /* 0x0000000132047887 */ /* 0x000fcc0008000000 */
[----:B---34-:R-:W-:Y:S01]  /*1740*/  IMAD.U32 R0, RZ, RZ, UR4 ;  /* 0x00000004ff007e24 */ /* 0x018fe2000f8e00ff */
[----:B------:R-:W-:Y:S05]  /*1750*/  WARPSYNC.ALL ;  /* 0x0000000000007948 */ /* 0x000fea0003800000 */
[----:B------:R-:W-:-:S04]  /*1760*/  IADD3 R0, -R0, UR50, RZ ;  /* 0x0000003200007c10 */ /* 0x000fc8000fffe1ff */
[----:B------:R-:W-:Y:S01]  /*1770*/  ISETP.GE.AND P1, PT, R0, 0x1, PT ;  /* 0x000000010000780c */ /* 0x000fe20003f26270 */
[----:B------:R-:W-:Y:S01]  /*1780*/  UIADD3 UR4, UR52, 0x28400, URZ ;  /* 0x0002840034047890 */ /* 0x000fe2000fffe03f */
[----:B------:R-:W-:Y:S01]  /*1790*/  WARPGROUP.ARRIVE ;  /* 0x00000000000079c5 */ /* 0x000fe20000000000 */
[----:B------:R-:W-:Y:S01]  /*17a0*/  UMOV UR9, 0x40000040 ;  /* 0x4000004000097882 */ /* 0x000fe20000000000 */
[----:B------:R-:W-:Y:S01]  /*17b0*/  UMOV UR11, 0x40000040 ;  /* 0x40000040000b7882 */ /* 0x000fe20000000000 */
[----:B------:R-:W-:-:S04]  /*17c0*/  USHF.R.U32.HI UR4, URZ, 0x4, UR4 ;  /* 0x000000043f047899 */ /* 0x000fc80008011604 */
[----:B------:R-:W-:Y:S02]  /*17d0*/  ULOP3.LUT UR5, UR4, 0x3fff, URZ, 0xc0, !UPT ;  /* 0x00003fff04057892 */ /* 0x000fe4000f8ec03f */
[----:B------:R-:W-:Y:S02]  /*17e0*/  ULOP3.LUT UR4, UR44, 0x10000, URZ, 0xfc, !UPT ;  /* 0x000100002c047892 */ /* 0x000fe4000f8efc3f */
[----:B------:R-:W-:Y:S02]  /*17f0*/  ULOP3.LUT UR5, UR5, 0x10000, URZ, 0xfc, !UPT ;  /* 0x0001000005057892 */ /* 0x000fe4000f8efc3f */
[----:B------:R-:W-:Y:S02]  /*1800*/  ULEA UR7, UR49, UR4, 0xb ;  /* 0x0000000431077291 */ /* 0x000fe4000f8e583f */
[----:B------:R-:W-:Y:S02]  /*1810*/  ULEA UR6, UR49, UR5, 0x9 ;  /* 0x0000000531067291 */ /* 0x000fe4000f8e483f */
[----:B------:R-:W-:-:S03]  /*1820*/  UIADD3 UR12, UR7, 0x400, URZ ;  /* 0x00000400070c7890 */ /* 0x000fc6000fffe03f */
[----:B------:R-:W-:Y:S02]  /*1830*/  UMOV UR8, UR7 ;  /* 0x0000000700087c82 */ /* 0x000fe40008000000 */
[----:B------:R-:W-:Y:S02]  /*1840*/  UMOV UR10, UR6 ;  /* 0x00000006000a7c82 */ /* 0x000fe40008000000 */
[----:B------:R-:W-:Y:S01]  /*1850*/  HGMMA.64x64x16.F32 R56, gdesc[UR8], RZ, !UPT, gsb0 ;  /* 0x00e00000083879f0 */ /* 0x000fe2000c0008ff */
[----:B------:R-:W-:Y:S01]  /*1860*/  UMOV UR8, UR12 ;  /* 0x0000000c00087c82 */ /* 0x000fe20008000000 */
[----:B------:R-:W-:Y:S01]  /*1870*/  UMOV UR9, 0x40000040 ;  /* 0x4000004000097882 */ /* 0x000fe20000000000 */
[----:B------:R-:W-:Y:S01]  /*1880*/  UIADD3 UR12, UR7, 0x402, URZ ;  /* 0x00000402070c7890 */ /* 0x000fe2000fffe03f */
[----:B------:R-:W-:Y:S02]  /*1890*/  WARPGROUP.DEPBAR.LE gsb0, 0x0 ;  /* 0x00008000000079c5 */ /* 0x000fe40000010000 */
[----:B------:R-:W-:-:S06]  /*18a0*/  WARPGROUP.ARRIVE ;  /* 0x00000000000079c5 */ /* 0x000fcc0000000000 */
[----:B------:R-:W-:Y:S01]  /*18b0*/  HGMMA.64x64x16.F32 R24, gdesc[UR8], RZ, !UPT, gsb0 ;  /* 0x00e00000081879f0 */ /* 0x000fe2000c0008ff */
[----:B------:R-:W-:Y:S02]  /*18c0*/  UIADD3 UR8, UR7, 0x2, URZ ;  /* 0x0000000207087890 */ /* 0x000fe4000fffe03f */
[----:B------:R-:W-:Y:S01]  /*18d0*/  UIADD3 UR10, UR6, 0x2, URZ ;  /* 0x00000002060a7890 */ /* 0x000fe2000fffe03f */
[----:B------:R-:W-:Y:S01]  /*18e0*/  UMOV UR9, 0x40000040 ;  /* 0x4000004000097882 */ /* 0x000fe20000000000 */
[----:B------:R-:W-:Y:S01]  /*18f0*/  UMOV UR11, 0x40000040 ;  /* 0x40000040000b7882 */ /* 0x000fe20000000000 */
[----:B------:R-:W-:Y:S02]  /*1900*/  WARPGROUP.DEPBAR.LE gsb0, 0x0 ;  /* 0x00008000000079c5 */ /* 0x000fe40000010000 */
[----:B------:R-:W-:-:S06]  /*1910*/  WARPGROUP.ARRIVE ;  /* 0x00000000000079c5 */ /* 0x000fcc0000000000 */
[----:B------:R-:W-:Y:S01]  /*1920*/  HGMMA.64x64x16.F32 R56, gdesc[UR8], R56, gsb0 ;  /* 0x00e00000083879f0 */ /* 0x000fe20008000838 */
[----:B------:R-:W-:Y:S01]  /*1930*/  UMOV UR8, UR12 ;  /* 0x0000000c00087c82 */ /* 0x000fe20008000000 */
[----:B------:R-:W-:Y:S01]  /*1940*/  UMOV UR9, 0x40000040 ;  /* 0x4000004000097882 */ /* 0x000fe20000000000 */
[----:B------:R-:W-:Y:S01]  /*1950*/  UIADD3 UR12, UR7, 0x404, URZ ;  /* 0x00000404070c7890 */ /* 0x000fe2000fffe03f */
[----:B------:R-:W-:Y:S02]  /*1960*/  WARPGROUP.DEPBAR.LE gsb0, 0x0 ;  /* 0x00008000000079c5 */ /* 0x000fe40000010000 */
[----:B------:R-:W-:-:S06]  /*1970*/  WARPGROUP.ARRIVE ;  /* 0x00000000000079c5 */ /* 0x000fcc0000000000 */
[----:B------:R-:W-:Y:S01]  /*1980*/  HGMMA.64x64x16.F32 R24, gdesc[UR8], R24, gsb0 ;  /* 0x00e00000081879f0 */ /* 0x000fe20008000818 */
        /* <DEDUP_REMOVED lines=9> */
[----:B------:R-:W-:Y:S02]  /*1a20*/  WARPGROUP.DEPBAR.LE gsb0, 0x0 ;  /* 0x00008000000079c5 */ /* 0x000fe40000010000 */
[----:B------:R-:W-:-:S06]  /*1a30*/  WARPGROUP.ARRIVE ;  /* 0x00000000000079c5 */ /* 0x000fcc0000000000 */
[----:B------:R-:W-:Y:S01]  /*1a40*/  HGMMA.64x64x16.F32 R24, gdesc[UR8], R24, gsb0 ;  /* 0x00e00000081879f0 */ /* 0x000fe20008000818 */
[----:B------:R-:W-:Y:S02]  /*1a50*/  UIADD3 UR8, UR7, 0x6, URZ ;  /* 0x0000000607087890 */ /* 0x000fe4000fffe03f */
[----:B------:R-:W-:Y:S01]  /*1a60*/  UIADD3 UR10, UR6, 0x6, URZ ;  /* 0x00000006060a7890 */ /* 0x000fe2000fffe03f */
[----:B------:R-:W-:Y:S01]  /*1a70*/  UMOV UR9, 0x40000040 ;  /* 0x4000004000097882 */ /* 0x000fe20000000000 */
[----:B------:R-:W-:Y:S01]  /*1a80*/  UMOV UR11, 0x40000040 ;  /* 0x40000040000b7882 */ /* 0x000fe20000000000 */
[----:B------:R-:W-:Y:S01]  /*1a90*/  UIADD3 UR7, UR7, 0x406, URZ ;  /* 0x0000040607077890 */ /* 0x000fe2000fffe03f */
[----:B------:R-:W-:Y:S02]  /*1aa0*/  WARPGROUP.DEPBAR.LE gsb0, 0x0 ;  /* 0x00008000000079c5 */ /* 0x000fe40000010000 */
[----:B------:R-:W-:-:S06]  /*1ab0*/  WARPGROUP.ARRIVE ;  /* 0x00000000000079c5 */ /* 0x000fcc0000000000 */
[----:B------:R-:W-:Y:S01]  /*1ac0*/  HGMMA.64x64x16.F32 R56, gdesc[UR8], R56, gsb0 ;  /* 0x00e00000083879f0 */ /* 0x000fe20008000838 */
[----:B------:R-:W-:Y:S01]  /*1ad0*/  UMOV UR8, UR7 ;  /* 0x0000000700087c82 */ /* 0x000fe20008000000 */
[----:B------:R-:W-:Y:S01]  /*1ae0*/  UMOV UR9, 0x40000040 ;  /* 0x4000004000097882 */ /* 0x000fe20000000000 */
[----:B------:R-:W-:Y:S02]  /*1af0*/  WARPGROUP.DEPBAR.LE gsb0, 0x0 ;  /* 0x00008000000079c5 */ /* 0x000fe40000010000 */
[----:B------:R-:W-:-:S06]  /*1b00*/  WARPGROUP.ARRIVE ;  /* 0x00000000000079c5 */ /* 0x000fcc0000000000 */
[----:B------:R-:W-:Y:S03]  /*1b10*/  HGMMA.64x64x16.F32 R24, gdesc[UR8], R24, gsb0 ;  /* 0x00e00000081879f0 */ /* 0x000fe60008000818 */
[----:B------:R-:W-:Y:S02]  /*1b20*/  WARPGROUP.DEPBAR.LE gsb0, 0x0 ;  /* 0x00008000000079c5 */ /* 0x000fe40000010000 */
[----:B------:R-:W-:Y:S05]  /*1b30*/  @!P1 BRA `(.L_x_24) ;  /* 0x00000004006c9947 */ /* 0x000fea0003800000 */
[----:B------:R-:W-:-:S04]  /*1b40*/  UIADD3 UR6, UR49, 0x1, URZ ;  /* 0x0000000131067890 */ /* 0x000fc8000fffe03f */
[----:B------:R-:W-:-:S04]  /*1b50*/  UISETP.NE.AND UP0, UPT, UR6, 0x4, UPT ;  /* 0x000000040600788c */ /* 0x000fc8000bf05270 */
[----:B------:R-:W-:Y:S02]  /*1b60*/  USEL UR7, URZ, 0x1, UP0 ;  /* 0x000000013f077887 */ /* 0x000fe40008000000 */
[----:B------:R-:W-:Y:S02]  /*1b70*/  USEL UR6, UR6, URZ, UP0 ;  /* 0x0000003f06067287 */ /* 0x000fe40008000000 */
[----:B------:R-:W-:-:S06]  /*1b80*/  ULOP3.LUT UR7, UR48, UR7, URZ, 0x3c, !UPT ;  /* 0x0000000730077292 */ /* 0x000fcc000f8e3c3f */
[----:B--2---:R-:W-:Y:S01]  /*1b90*/  IMAD.U32 R5, RZ, RZ, UR7 ;  /* 0x00000007ff057e24 */ /* 0x004fe2000f8e00ff */
[----:B------:R-:W-:-:S06]  /*1ba0*/  UMOV UR7, UR49 ;  /* 0x0000003100077c82 */ /* 0x000fcc0008000000 */
.L_x_31:
[----:B--23--:R-:W-:Y:S05]  /*1bb0*/  @!P0 BRA `(.L_x_25) ;  /* 0x0000000000048947 */ /* 0x00cfea0003800000 */
[----:B------:R-:W-:Y:S01]  /*1bc0*/  BPT.TRAP 0x1 ;  /* 0x000000040000795c */ /* 0x000fe20000300000 */
.L_x_25:
[----:B------:R-:W-:Y:S01]  /*1bd0*/  ULEA UR8, UR6, UR52, 0x3 ;  /* 0x0000003406087291 */ /* 0x000fe2000f8e183f */
[----:B------:R-:W-:-:S08]  /*1be0*/  SHF.L.U32 R3, R5, 0x1f, RZ ;  /* 0x0000001f05037819 */ /* 0x000fd000000006ff */
[----:B------:R2:W3:Y:S01]  /*1bf0*/  SYNCS.PHASECHK.TRANS64.TRYWAIT P1, [UR8], R3 ;  /* 0x00000003ff0075a7 */ /* 0x0004e20008020148 */
[----:B------:R-:W-:Y:S05]  /*1c00*/  @!P0 BRA `(.L_x_26) ;  /* 0x0000000000048947 */ /* 0x000fea0003800000 */
[----:B------:R-:W-:Y:S01]  /*1c10*/  BPT.TRAP 0x1 ;  /* 0x000000040000795c */ /* 0x000fe20000300000 */
.L_x_26:
[----:B---3--:R-:W-:Y:S05]  /*1c20*/  @P1 BRA `(.L_x_27) ;  /* 0x0000000000081947 */ /* 0x008fea0003800000 */
[----:B------:R-:W3:Y:S02]  /*1c30*/  SYNCS.PHASECHK.TRANS64.TRYWAIT P1, [UR8], R3 ;  /* 0x00000003ff0075a7 */ /* 0x000ee40008020148 */
[----:B---3--:R-:W-:Y:S05]  /*1c40*/  @!P1 BRA `(.L_x_28) ;  /* 0x0000005c00649947 */ /* 0x008fea0003800000 */
.L_x_27:
[----:B------:R-:W-:Y:S01]  /*1c50*/  ULEA UR12, UR6, UR5, 0x9 ;  /* 0x00000005060c7291 */ /* 0x000fe2000f8e483f */
[----:B------:R-:W-:Y:S01]  /*1c60*/  WARPGROUP.ARRIVE ;  /* 0x00000000000079c5 */ /* 0x000fe20000000000 */
[----:B------:R-:W-:Y:S01]  /*1c70*/  ULEA UR13, UR6, UR4, 0xb ;  /* 0x00000004060d7291 */ /* 0x000fe2000f8e583f */
[----:B------:R-:W-:Y:S01]  /*1c80*/  UMOV UR11, 0x40000040 ;  /* 0x40000040000b7882 */ /* 0x000fe20000000000 */
[----:B------:R-:W-:Y:S02]  /*1c90*/  UMOV UR9, 0x40000040 ;  /* 0x4000004000097882 */ /* 0x000fe40000000000 */
[----:B------:R-:W-:Y:S01]  /*1ca0*/  UIADD3 UR14, UR13, 0x400, URZ ;  /* 0x000004000d0e7890 */ /* 0x000fe2000fffe03f */
[----:B------:R-:W-:Y:S02]  /*1cb0*/  UMOV UR10, UR12 ;  /* 0x0000000c000a7c82 */ /* 0x000fe40008000000 */
[----:B------:R-:W-:Y:S02]  /*1cc0*/  UMOV UR8, UR13 ;  /* 0x0000000d00087c82 */ /* 0x000fe40008000000 */
[----:B------:R-:W-:Y:S01]  /*1cd0*/  HGMMA.64x64x16.F32 R56, gdesc[UR8], R56, gsb0 ;  /* 0x00e00000083879f0 */ /* 0x000fe20008000838 */
[----:B------:R-:W-:Y:S01]  /*1ce0*/  UMOV UR9, 0x40000040 ;  /* 0x4000004000097882 */ /* 0x000fe20000000000 */
[----:B------:R-:W-:Y:S01]  /*1cf0*/  UMOV UR8, UR14 ;  /* 0x0000000e00087c82 */ /* 0x000fe20008000000 */
[----:B------:R-:W-:Y:S01]  /*1d00*/  UIADD3 UR14, UR13, 0x402, URZ ;  /* 0x000004020d0e7890 */ /* 0x000fe2000fffe03f */
[----:B------:R-:W-:-:S02]  /*1d10*/  WARPGROUP.DEPBAR.LE gsb0, 0x0 ;  /* 0x00008000000079c5 */ /* 0x000fc40000010000 */
        /* <DEDUP_REMOVED lines=42> */
[----:B------:R-:W-:Y:S01]  /*1fc0*/  BPT.TRAP 0x1 ;  /* 0x000000040000795c */ /* 0x000fe20000300000 */
.L_x_29:
[----:B------:R-:W-:Y:S01]  /*1fd0*/  ULEA UR8, UR7, UR52, 0x3 ;  /* 0x0000003407087291 */ /* 0x000fe2000f8e183f */
[----:B------:R-:W-:-:S03]  /*1fe0*/  ISETP.GT.U32.AND P1, PT, R22, 0x1, PT ;  /* 0x000000011600780c */ /* 0x000fc60003f24070 */
[----:B------:R-:W-:-:S04]  /*1ff0*/  UIADD3 UR8, UR8, 0x20, URZ ;  /* 0x0000002008087890 */ /* 0x000fc8000fffe03f */
[----:B------:R-:W-:-:S09]  /*2000*/  UPRMT UR8, URZ, 0x654, UR8 ;  /* 0x000006543f087896 */ /* 0x000fd20008000008 */
[----:B------:R-:W-:Y:S01]  /*2010*/  SYNCS.ARRIVE.TRANS64.RED.A1T0 RZ, [UR8], RZ ;  /* 0x000000ffffff79a7 */ /* 0x000fe20008100408 */
[----:B------:R-:W-:Y:S05]  /*2020*/  @P1 BRA `(.L_x_30) ;  /* 0x0000000000041947 */ /* 0x000fea0003800000 */
[----:B------:R-:W-:Y:S01]  /*2030*/  BPT.TRAP 0x1 ;  /* 0x000000040000795c */ /* 0x000fe20000300000 */
.L_x_30:
[----:B------:R-:W-:Y:S01]  /*2040*/  UIADD3 UR6, UR6, 0x1, URZ ;  /* 0x0000000106067890 */ /* 0x000fe2000fffe03f */
[C---:B------:R-:W-:Y:S01]  /*2050*/  ISETP.GT.AND P1, PT, R0.reuse, 0x1, PT ;  /* 0x000000010000780c */ /* 0x040fe20003f24270 */
[----:B------:R-:W-:Y:S01]  /*2060*/  UIADD3 UR7, UR7, 0x1, URZ ;  /* 0x0000000107077890 */ /* 0x000fe2000fffe03f */
[----:B------:R-:W-:Y:S01]  /*2070*/  VIADD R0, R0, 0xffffffff ;  /* 0xffffffff00007836 */ /* 0x000fe20000000000 */
[----:B------:R-:W-:Y:S02]  /*2080*/  UISETP.NE.AND UP0, UPT, UR6, 0x4, UPT ;  /* 0x000000040600788c */ /* 0x000fe4000bf05270 */
[----:B------:R-:W-:Y:S02]  /*2090*/  UISETP.NE.AND UP1, UPT, UR7, 0x4, UPT ;  /* 0x000000040700788c */ /* 0x000fe4000bf25270 */
[----:B------:R-:W-:Y:S02]  /*20a0*/  USEL UR8, URZ, 0x1, UP0 ;  /* 0x000000013f087887 */ /* 0x000fe40008000000 */
[----:B------:R-:W-:-:S02]  /*20b0*/  USEL UR6, UR6, URZ, UP0 ;  /* 0x0000003f06067287 */ /* 0x000fc40008000000 */
[----:B------:R-:W-:Y:S02]  /*20c0*/  USEL UR7, UR7, URZ, UP1 ;  /* 0x0000003f07077287 */ /* 0x000fe40008800000 */
[----:B------:R-:W-:Y:S01]  /*20d0*/  LOP3.LUT R5, R5, UR8, RZ, 0x3c, !PT ;  /* 0x0000000805057c12 */ /* 0x000fe2000f8e3cff */
[----:B------:R-:W-:Y:S09]  /*20e0*/  @P1 BRA `(.L_x_31) ;  /* 0xfffffff800b01947 */ /* 0x000ff2000383ffff */
.L_x_24:
[----:B------:R-:W4:Y:S02]  /*20f0*/  LDC R0, c[0x0][0x28c] ;  /* 0x0000a300ff007b82 */ /* 0x000f240000000800 */
[----:B----4-:R-:W-:-:S13]  /*2100*/  ISETP.GE.AND P1, PT, R0, 0x1, PT ;  /* 0x000000010000780c */ /* 0x010fda0003f26270 */
[----:B------:R-:W-:Y:S05]  /*2110*/  @!P1 BRA `(.L_x_32) ;  /* 0x0000000000349947 */ /* 0x000fea0003800000 */
[----:B------:R-:W-:Y:S05]  /*2120*/  @!P0 BRA `(.L_x_33) ;  /* 0x0000000000048947 */ /* 0x000fea0003800000 */
[----:B------:R-:W-:Y:S01]  /*2130*/  BPT.TRAP 0x1 ;  /* 0x000000040000795c */ /* 0x000fe20000300000 */
.L_x_33:
[----:B------:R-:W-:Y:S01]  /*2140*/  UISETP.LT.AND UP0, UPT, UR50, 0x1, UPT ;  /* 0x000000013200788c */ /* 0x000fe2000bf01270 */
[----:B------:R-:W-:-:S03]  /*2150*/  ISETP.GT.U32.AND P0, PT, R22, 0x1, PT ;  /* 0x000000011600780c */ /* 0x000fc60003f04070 */
[----:B------:R-:W-:-:S04]  /*2160*/  USEL UR4, UR50, 0x1, UP0 ;  /* 0x0000000132047887 */ /* 0x000fc80008000000 */
[----:B------:R-:W-:-:S04]  /*2170*/  UIADD3 UR4, UR49, UR50, -UR4 ;  /* 0x0000003231047290 */ /* 0x000fc8000fffe804 */
[----:B------:R-:W-:-:S04]  /*2180*/  USHF.L.U32 UR4, UR4, 0x3, URZ ;  /* 0x0000000304047899 */ /* 0x000fc8000800063f */
[----:B------:R-:W-:-:S04]  /*2190*/  ULOP3.LUT UR4, UR4, 0x18, URZ, 0xc0, !UPT ;  /* 0x0000001804047892 */ /* 0x000fc8000f8ec03f */
[----:B------:R-:W-:-:S04]  /*21a0*/  UIADD3 UR4, UR52, 0x20, UR4 ;  /* 0x0000002034047890 */ /* 0x000fc8000fffe004 */
[----:B------:R-:W-:-:S09]  /*21b0*/  UPRMT UR4, URZ, 0x654, UR4 ;  /* 0x000006543f047896 */ /* 0x000fd20008000004 */
[----:B------:R-:W-:Y:S01]  /*21c0*/  SYNCS.ARRIVE.TRANS64.RED.A1T0 RZ, [UR4], RZ ;  /* 0x000000ffffff79a7 */ /* 0x000fe20008100404 */
[----:B------:R-:W-:Y:S05]  /*21d0*/  @P0 BRA `(.L_x_32) ;  /* 0x0000000000040947 */ /* 0x000fea0003800000 */
[----:B------:R-:W-:Y:S01]  /*21e0*/  BPT.TRAP 0x1 ;  /* 0x000000040000795c */ /* 0x000fe20000300000 */
.L_x_32:
[----:B------:R-:W-:Y:S01]  /*21f0*/  UIADD3 UR4, UR52, 0x200, URZ ;  /* 0x0000020034047890 */ /* 0x000fe2000fffe03f */
[----:B------:R-:W-:Y:S02]  /*2200*/  R2UR UR46, R23 ;  /* 0x00000000172e72ca */ /* 0x000fe400000e0000 */
[----:B------:R-:W-:Y:S01]  /*2210*/  R2UR UR45, R92 ;  /* 0x000000005c2d72ca */ /* 0x000fe200000e0000 */
[----:B------:R-:W-:-:S06]  /*2220*/  ULOP3.LUT UP0, URZ, UR4, 0x1bf, URZ, 0xc0, !UPT ;  /* 0x000001bf043f7892 */ /* 0x000fcc000f80c03f */
[----:B------:R-:W-:-:S04]  /*2230*/  PLOP3.LUT P0, PT, PT, PT, UP0, 0x80, 0x0 ;  /* 0x000000000000781c */ /* 0x000fc80003f0f008 */
[----:B------:R-:W-:Y:S02]  /*2240*/  USHF.L.U32 UR46, UR46, 0x8, URZ ;  /* 0x000000082e2e7899 */ /* 0x000fe4000800063f */
[----:B------:R-:W-:-:S07]  /*2250*/  USHF.L.U32 UR45, UR45, 0x6, URZ ;  /* 0x000000062d2d7899 */ /* 0x000fce000800063f */
[----:B------:R-:W-:Y:S05]  /*2260*/  @!P0 BRA `(.L_x_34) ;  /* 0x00000000007c8947 */ /* 0x000fea0003800000 */
[----:B------:R-:W-:Y:S01]  /*2270*/  MOV R23, 0x0 ;  /* 0x0000000000177802 */ /* 0x000fe20000000f00 */
[----:B------:R-:W-:Y:S01]  /*2280*/  ULDC.64 UR4, c[0x4][0x80] ;  /* 0x0100200000047ab9 */ /* 0x000fe20000000a00 */
[----:B------:R-:W-:Y:S01]  /*2290*/  ULDC.64 UR6, c[0x4][0x10] ;  /* 0x0100040000067ab9 */ /* 0x000fe20000000a00 */
[----:B--23--:R-:W-:Y:S01]  /*22a0*/  IMAD.U32 R4, RZ, RZ, UR4 ;  /* 0x00000004ff047e24 */ /* 0x00cfe2000f8e00ff */
[----:B------:R2:W3:Y:S01]  /*22b0*/  LDC.64 R14, c[0x4][R23] ;  /* 0x01000000170e7b82 */ /* 0x0004e20000000a00 */
[----:B------:R-:W-:Y:S01]  /*22c0*/  MOV R5, UR5 ;  /* 0x0000000500057c02 */ /* 0x000fe20008000f00 */
[----:B------:R-:W-:Y:S01]  /*22d0*/  ULDC.64 UR4, c[0x4][0x88] ;  /* 0x0100220000047ab9 */ /* 0x000fe20000000a00 */
[----:B------:R-:W-:Y:S02]  /*22e0*/  IMAD.U32 R10, RZ, RZ, UR6 ;  /* 0x00000006ff0a7e24 */ /* 0x000fe4000f8e00ff */
[----:B------:R-:W-:Y:S02]  /*22f0*/  IMAD.U32 R6, RZ, RZ, UR4 ;  /* 0x00000004ff067e24 */ /* 0x000fe4000f8e00ff */
[----:B------:R-:W-:-:S02]  /*2300*/  IMAD.U32 R7, RZ, RZ, UR5 ;  /* 0x00000005ff077e24 */ /* 0x000fc4000f8e00ff */
[----:B------:R-:W-:Y:S02]  /*2310*/  IMAD.U32 R11, RZ, RZ, UR7 ;  /* 0x00000007ff0b7e24 */ /* 0x000fe4000f8e00ff */
[----:B------:R-:W-:Y:S02]  /*2320*/  IMAD.MOV.U32 R8, RZ, RZ, 0x70 ;  /* 0x00000070ff087424 */ /* 0x000fe400078e00ff */
[----:B------:R-:W-:Y:S02]  /*2330*/  IMAD.MOV.U32 R12, RZ, RZ, 0x1 ;  /* 0x00000001ff0c7424 */ /* 0x000fe400078e00ff */
[----:B--2---:R-:W-:-:S07]  /*2340*/  IMAD.MOV.U32 R13, RZ, RZ, RZ ;  /* 0x000000ffff0d7224 */ /* 0x004fce00078e00ff */
[----:B------:R-:W-:-:S07]  /*2350*/  LEPC R20, `(.L_x_35) ;  /* 0x000000001014794e */ /* 0x000fce0000000000 */
[----:B-1-3-5:R-:W-:Y:S05]  /*2360*/  CALL.ABS.NOINC R14 ;  /* 0x000000000e007343 */ /* 0x02afea0003c00000 */
.L_x_35:
[----:B------:R1:W2:Y:S01]  /*2370*/  LDC.64 R14, c[0x4][R23] ;  /* 0x01000000170e7b82 */ /* 0x0002a20000000a00 */
[----:B------:R-:W-:Y:S01]  /*2380*/  ULDC.64 UR4, c[0x4][0x80] ;  /* 0x0100200000047ab9 */ /* 0x000fe20000000a00 */
[----:B------:R-:W-:Y:S01]  /*2390*/  ULDC.64 UR6, c[0x4][0x10] ;  /* 0x0100040000067ab9 */ /* 0x000fe20000000a00 */
[----:B------:R-:W-:Y:S01]  /*23a0*/  MOV R4, UR4 ;  /* 0x0000000400047c02 */ /* 0x000fe20008000f00 */
[----:B------:R-:W-:Y:S01]  /*23b0*/  IMAD.U32 R5, RZ, RZ, UR5 ;  /* 0x00000005ff057e24 */ /* 0x000fe2000f8e00ff */
[----:B------:R-:W-:Y:S01]  /*23c0*/  ULDC.64 UR4, c[0x4][0x88] ;  /* 0x0100220000047ab9 */ /* 0x000fe20000000a00 */
[----:B------:R-:W-:Y:S01]  /*23d0*/  IMAD.U32 R10, RZ, RZ, UR6 ;  /* 0x00000006ff0a7e24 */ /* 0x000fe2000f8e00ff */
[----:B------:R-:W-:Y:S01]  /*23e0*/  MOV R13, RZ ;  /* 0x000000ff000d7202 */ /* 0x000fe20000000f00 */
[----:B------:R-:W-:Y:S02]  /*23f0*/  IMAD.U32 R6, RZ, RZ, UR4 ;  /* 0x00000004ff067e24 */ /* 0x000fe4000f8e00ff */
[----:B------:R-:W-:-:S02]  /*2400*/  IMAD.U32 R7, RZ, RZ, UR5 ;  /* 0x00000005ff077e24 */ /* 0x000fc4000f8e00ff */
[----:B------:R-:W-:Y:S02]  /*2410*/  IMAD.U32 R11, RZ, RZ, UR7 ;  /* 0x00000007ff0b7e24 */ /* 0x000fe4000f8e00ff */
[----:B------:R-:W-:Y:S02]  /*2420*/  IMAD.MOV.U32 R8, RZ, RZ, 0x70 ;  /* 0x00000070ff087424 */ /* 0x000fe400078e00ff */
[----:B-1----:R-:W-:-:S07]  /*2430*/  IMAD.MOV.U32 R12, RZ, RZ, 0x1 ;  /* 0x00000001ff0c7424 */ /* 0x002fce00078e00ff */
[----:B------:R-:W-:-:S07]  /*2440*/  LEPC R20, `(.L_x_34) ;  /* 0x000000001014794e */ /* 0x000fce0000000000 */
[----:B--2---:R-:W-:Y:S05]  /*2450*/  CALL.ABS.NOINC R14 ;  /* 0x000000000e007343 */ /* 0x004fea0003c00000 */
.L_x_34:
[----:B------:R-:W-:Y:S02]  /*2460*/  ULDC.64 UR4, c[0x0][0x590] ;  /* 0x0001640000047ab9 */ /* 0x000fe40000000a00 */
[----:B------:R-:W-:Y:S02]  /*2470*/  IMAD.U32 R98, RZ, RZ, UR4 ;  /* 0x00000004ff627e24 */ /* 0x000fe4000f8e00ff */
[----:B------:R-:W-:-:S03]  /*2480*/  IMAD.U32 R99, RZ, RZ, UR5 ;  /* 0x00000005ff637e24 */ /* 0x000fc6000f8e00ff */
[----:B------:R-:W-:-:S04]  /*2490*/  ISETP.NE.U32.AND P2, PT, R98, RZ, PT ;  /* 0x000000ff6200720c */ /* 0x000fc80003f45070 */
[----:B------:R-:W-:-:S13]  /*24a0*/  ISETP.NE.AND.EX P2, PT, R99, RZ, PT, P2 ;  /* 0x000000ff6300720c */ /* 0x000fda0003f45320 */
[----:B------:R-:W-:Y:S05]  /*24b0*/  @!P2 BRA `(.L_x_36) ;  /* 0x000000000034a947 */ /* 0x000fea0003800000 */
[----:B------:R-:W-:Y:S02]  /*24c0*/  ULDC.64 UR4, c[0x0][0x588] ;  /* 0x0001620000047ab9 */ /* 0x000fe40000000a00 */
[----:B------:R-:W-:-:S04]  /*24d0*/  ISETP.NE.U32.AND P0, PT, RZ, UR4, PT ;  /* 0x00000004ff007c0c */ /* 0x000fc8000bf05070 */
[----:B------:R-:W-:-:S13]  /*24e0*/  ISETP.NE.AND.EX P0, PT, RZ, UR5, PT, P0 ;  /* 0x00000005ff007c0c */ /* 0x000fda000bf05300 */
[----:B------:R-:W-:Y:S05]  /*24f0*/  @!P0 BRA `(.L_x_37) ;  /* 0x0000000000188947 */ /* 0x000fea0003800000 */
[----:B--23--:R-:W2:Y:S01]  /*2500*/  LDC.64 R4, c[0x0][0x588] ;  /* 0x00016200ff047b82 */ /* 0x00cea20000000a00 */
[----:B------:R-:W-:-:S04]  /*2510*/  IMAD R3, R98, UR47, RZ ;  /* 0x0000002f62037c24 */ /* 0x000fc8000f8e02ff */
[----:B--2---:R-:W-:-:S05]  /*2520*/  IMAD.WIDE R4, R3, 0x4, R4 ;  /* 0x0000000403047825 */ /* 0x004fca00078e0204 */
[----:B-----5:R4:W5:Y:S01]  /*2530*/  LDG.E R90, desc[UR40][R4.64] ;  /* 0x00000028045a7981 */ /* 0x020962000c1e1900 */
[----:B------:R-:W-:Y:S01]  /*2540*/  IMAD.MOV.U32 R88, RZ, RZ, 0x1 ;  /* 0x00000001ff587424 */ /* 0x000fe200078e00ff */
[----:B------:R-:W-:Y:S06]  /*2550*/  BRA `(.L_x_36) ;  /* 0x00000000000c7947 */ /* 0x000fec0003800000 */
.L_x_37:
[----:B------:R-:W-:Y:S01]  /*2560*/  ULDC UR4, c[0x0][0x580] ;  /* 0x0001600000047ab9 */ /* 0x000fe20000000800 */
[----:B------:R-:W-:Y:S02]  /*2570*/  IMAD.MOV.U32 R88, RZ, RZ, 0x1 ;  /* 0x00000001ff587424 */ /* 0x000fe400078e00ff */
[----:B-----5:R-:W-:-:S07]  /*2580*/  IMAD.U32 R90, RZ, RZ, UR4 ;  /* 0x00000004ff5a7e24 */ /* 0x020fce000f8e00ff */
.L_x_36:
[----:B------:R-:W1:Y:S02]  /*2590*/  LDC.64 R6, c[0x0][0x5b0] ;  /* 0x00016c00ff067b82 */ /* 0x000e640000000a00 */
[----:B-1----:R-:W-:-:S04]  /*25a0*/  ISETP.NE.U32.AND P0, PT, R6, RZ, PT ;  /* 0x000000ff0600720c */ /* 0x002fc80003f05070 */
[----:B------:R-:W-:-:S13]  /*25b0*/  ISETP.NE.AND.EX P0, PT, R7, RZ, PT, P0 ;  /* 0x000000ff0700720c */ /* 0x000fda0003f05300 */
[----:B------:R-:W-:Y:S05]  /*25c0*/  @!P0 BRA `(.L_x_38) ;  /* 0x00000000002c8947 */ /* 0x000fea0003800000 */
[----:B------:R-:W-:Y:S02]  /*25d0*/  ULDC.64 UR4, c[0x0][0x5a8] ;  /* 0x00016a0000047ab9 */ /* 0x000fe40000000a00 */
[----:B------:R-:W-:-:S04]  /*25e0*/  ISETP.NE.U32.AND P0, PT, RZ, UR4, PT ;  /* 0x00000004ff007c0c */ /* 0x000fc8000bf05070 */
[----:B------:R-:W-:-:S13]  /*25f0*/  ISETP.NE.AND.EX P0, PT, RZ, UR5, PT, P0 ;  /* 0x00000005ff007c0c */ /* 0x000fda000bf05300 */
[----:B------:R-:W-:Y:S05]  /*2600*/  @!P0 BRA `(.L_x_39) ;  /* 0x0000000000148947 */ /* 0x000fea0003800000 */
[----:B--234-:R-:W1:Y:S01]  /*2610*/  LDC.64 R4, c[0x0][0x5a8] ;  /* 0x00016a00ff047b82 */ /* 0x01ce620000000a00 */
[----:B------:R-:W-:-:S04]  /*2620*/  IMAD R3, R6, UR47, RZ ;  /* 0x0000002f06037c24 */ /* 0x000fc8000f8e02ff */
[----:B-1----:R-:W-:-:S05]  /*2630*/  IMAD.WIDE R4, R3, 0x4, R4 ;  /* 0x0000000403047825 */ /* 0x002fca00078e0204 */
[----:B-----5:R1:W5:Y:S01]  /*2640*/  LDG.E R91, desc[UR40][R4.64] ;  /* 0x00000028045b7981 */ /* 0x020362000c1e1900 */
[----:B------:R-:W-:Y:S05]  /*2650*/  BRA `(.L_x_38) ;  /* 0x0000000000087947 */ /* 0x000fea0003800000 */
.L_x_39:
[----:B------:R-:W-:Y:S02]  /*2660*/  ULDC UR4, c[0x0][0x5a0] ;  /* 0x0001680000047ab9 */ /* 0x000fe40000000800 */
[----:B-----5:R-:W-:-:S07]  /*2670*/  IMAD.U32 R91, RZ, RZ, UR4 ;  /* 0x00000004ff5b7e24 */ /* 0x020fce000f8e00ff */
.L_x_38:
[----:B------:R-:W-:Y:S01]  /*2680*/  ULDC.64 UR4, c[0x0][0x588] ;  /* 0x0001620000047ab9 */ /* 0x000fe20000000a00 */
[----:B------:R-:W-:Y:S01]  /*2690*/  ISETP.NE.U32.AND P1, PT, R98, RZ, PT ;  /* 0x000000ff6200720c */ /* 0x000fe20003f25070 */
[----:B------:R-:W-:Y:S02]  /*26a0*/  UISETP.NE.U32.AND UP0, UPT, UR4, URZ, UPT ;  /* 0x0000003f0400728c */ /* 0x000fe4000bf05070 */
[----:B------:R-:W-:Y:S02]  /*26b0*/  ISETP.NE.U32.AND P3, PT, RZ, UR4, PT ;  /* 0x00000004ff007c0c */ /* 0x000fe4000bf65070 */
[----:B------:R-:W-:Y:S01]  /*26c0*/  ISETP.NE.AND.EX P5, PT, R99, RZ, PT, P1 ;  /* 0x000000ff6300720c */ /* 0x000fe20003fa5310 */
[----:B------:R-:W-:Y:S02]  /*26d0*/  UISETP.NE.AND.EX UP0, UPT, UR5, URZ, UPT, UP0 ;  /* 0x0000003f0500728c */ /* 0x000fe4000bf05300 */
[----:B------:R-:W-:Y:S02]  /*26e0*/  ISETP.NE.AND.EX P3, PT, RZ, UR5, PT, P3 ;  /* 0x00000005ff007c0c */ /* 0x000fe4000bf65330 */
[----:B------:R-:W-:-:S02]  /*26f0*/  PLOP3.LUT P0, PT, PT, PT, PT, 0x8, 0x0 ;  /* 0x000000000000781c */ /* 0x000fc40003f0e170 */
[----:B------:R-:W-:-:S04]  /*2700*/  PLOP3.LUT P4, PT, PT, PT, UP0, 0x80, 0x0 ;  /* 0x000000000000781c */ /* 0x000fc80003f8f008 */
[----:B------:R-:W-:-:S05]  /*2710*/  PLOP3.LUT P4, PT, P4, PT, PT, 0x8, 0x0 ;  /* 0x000000000000781c */ /* 0x000fca000278e170 */
[----:B------:R-:W-:Y:S08]  /*2720*/  @P3 BRA P5, `(.L_x_40) ;  /* 0x0000000000243947 */ /* 0x000ff00002800000 */
[----:B------:R-:W-:Y:S04]  /*2730*/  BSSY B0, `(.L_x_40) ;  /* 0x0000008000007945 */ /* 0x000fe80003800000 */
[----:B------:R-:W-:Y:S05]  /*2740*/  @!P2 BRA `(.L_x_41) ;  /* 0x000000000014a947 */ /* 0x000fea0003800000 */
[----:B------:R-:W-:Y:S02]  /*2750*/  LOP3.LUT P3, RZ, R88, 0xff, RZ, 0xc0, !PT ;  /* 0x000000ff58ff7812 */ /* 0x000fe4000786c0ff */
[----:B------:R-:W-:-:S11]  /*2760*/  PLOP3.LUT P0, PT, P4, PT, PT, 0x80, 0x0 ;  /* 0x000000000000781c */ /* 0x000fd6000270f070 */
[----:B------:R-:W-:Y:S05]  /*2770*/  @!P3 BRA `(.L_x_42) ;  /* 0x00000000000cb947 */ /* 0x000fea0003800000 */
[----:B-----5:R-:W-:Y:S01]  /*2780*/  FSETP.EQ.AND P0, PT, R90, RZ, PT ;  /* 0x000000ff5a00720b */ /* 0x020fe20003f02000 */
[----:B------:R-:W-:-:S12]  /*2790*/  BRA `(.L_x_42) ;  /* 0x0000000000047947 */ /* 0x000fd80003800000 */
.L_x_41:
[----:B-----5:R-:W-:-:S13]  /*27a0*/  FSETP.EQ.AND P0, PT, R90, RZ, PT ;  /* 0x000000ff5a00720b */ /* 0x020fda0003f02000 */
.L_x_42:
[----:B------:R-:W-:Y:S05]  /*27b0*/  BSYNC B0 ;  /* 0x0000000000007941 */ /* 0x000fea0003800000 */
.L_x_40:
[----:B------:R-:W-:Y:S04]  /*27c0*/  BSSY B0, `(.L_x_43) ;  /* 0x0000007000007945 */ /* 0x000fe80003800000 */
[----:B------:R-:W-:Y:S05]  /*27d0*/  @!P2 BRA `(.L_x_44) ;  /* 0x000000000010a947 */ /* 0x000fea0003800000 */
[----:B------:R-:W-:-:S13]  /*27e0*/  LOP3.LUT P2, RZ, R88, 0xff, RZ, 0xc0, !PT ;  /* 0x000000ff58ff7812 */ /* 0x000fda000784c0ff */
[----:B------:R-:W-:Y:S05]  /*27f0*/  @!P2 BRA `(.L_x_45) ;  /* 0x00000000000ca947 */ /* 0x000fea0003800000 */
[----:B-----5:R-:W-:Y:S01]  /*2800*/  FSETP.EQ.AND P4, PT, R90, RZ, PT ;  /* 0x000000ff5a00720b */ /* 0x020fe20003f82000 */
[----:B------:R-:W-:-:S12]  /*2810*/  BRA `(.L_x_45) ;  /* 0x0000000000047947 */ /* 0x000fd80003800000 */
.L_x_44:
[----:B-----5:R-:W-:-:S13]  /*2820*/  FSETP.EQ.AND P4, PT, R90, RZ, PT ;  /* 0x000000ff5a00720b */ /* 0x020fda0003f82000 */
.L_x_45:
[----:B------:R-:W-:Y:S05]  /*2830*/  BSYNC B0 ;  /* 0x0000000000007941 */ /* 0x000fea0003800000 */
.L_x_43:
[----:B------:R-:W-:Y:S01]  /*2840*/  BSSY B0, `(.L_x_46) ;  /* 0x0000029000007945 */ /* 0x000fe20003800000 */
[----:B------:R-:W-:Y:S01]  /*2850*/  LOP3.LUT R89, R89, 0x1, RZ, 0x3c, !PT ;  /* 0x0000000159597812 */ /* 0x000fe200078e3cff */
[----:B------:R-:W-:Y:S01]  /*2860*/  IMAD.MOV.U32 R0, RZ, RZ, RZ ;  /* 0x000000ffff007224 */ /* 0x000fe200078e00ff */
[----:B------:R-:W-:Y:S02]  /*2870*/  CS2R R10, SRZ ;  /* 0x00000000000a7805 */ /* 0x000fe4000001ff00 */
[----:B------:R-:W-:Y:S02]  /*2880*/  CS2R R8, SRZ ;  /* 0x0000000000087805 */ /* 0x000fe4000001ff00 */
[----:B------:R-:W-:Y:S02]  /*2890*/  CS2R R6, SRZ ;  /* 0x0000000000067805 */ /* 0x000fe4000001ff00 */
[----:B-1234-:R-:W-:Y:S01]  /*28a0*/  CS2R R4, SRZ ;  /* 0x0000000000047805 */ /* 0x01efe2000001ff00 */
[----:B------:R-:W-:Y:S06]  /*28b0*/  @P0 BRA `(.L_x_47) ;  /* 0x0000000000840947 */ /* 0x000fec0003800000 */
[----:B------:R-:W-:-:S13]  /*28c0*/  ISETP.NE.AND P2, PT, R97, 0x3, PT ;  /* 0x000000036100780c */ /* 0x000fda0003f45270 */
[----:B------:R-:W-:Y:S05]  /*28d0*/  @!P2 BRA `(.L_x_48) ;  /* 0x000000000004a947 */ /* 0x000fea0003800000 */
[----:B------:R-:W-:Y:S01]  /*28e0*/  BPT.TRAP 0x1 ;  /* 0x000000040000795c */ /* 0x000fe20000300000 */
.L_x_48:
[----:B------:R-:W-:Y:S01]  /*28f0*/  SHF.L.U32 R3, R89, 0x1f, RZ ;  /* 0x0000001f59037819 */ /* 0x000fe200000006ff */
[----:B------:R-:W-:Y:S01]  /*2900*/  BSSY B1, `(.L_x_49) ;  /* 0x0000005000017945 */ /* 0x000fe20003800000 */
[----:B------:R-:W-:Y:S01]  /*2910*/  MOV R0, 0x1 ;  /* 0x0000000100007802 */ /* 0x000fe20000000f00 */
[----:B------:R-:W-:Y:S01]  /*2920*/  IMAD.MOV.U32 R10, RZ, RZ, RZ ;  /* 0x000000ffff0a7224 */ /* 0x000fe200078e00ff */
[----:B------:R-:W1:Y:S02]  /*2930*/  SYNCS.PHASECHK.TRANS64.TRYWAIT P2, [UR52+0x40], R3 ;  /* 0x00004003ff0075a7 */ /* 0x000e640008040174 */
[----:B-1----:R-:W-:Y:S05]  /*2940*/  @!P2 BRA `(.L_x_50) ;  /* 0x00000050003ca947 */ /* 0x002fea0003800000 */
.L_x_164:
[----:B------:R-:W-:Y:S05]  /*2950*/  BSYNC B1 ;  /* 0x0000000000017941 */ /* 0x000fea0003800000 */
.L_x_49:
[----:B------:R-:W-:Y:S02]  /*2960*/  CS2R R8, SRZ ;  /* 0x0000000000087805 */ /* 0x000fe4000001ff00 */
[----:B------:R-:W-:Y:S02]  /*2970*/  CS2R R6, SRZ ;  /* 0x0000000000067805 */ /* 0x000fe4000001ff00 */
[----:B-1----:R-:W-:Y:S01]  /*2980*/  CS2R R4, SRZ ;  /* 0x0000000000047805 */ /* 0x002fe2000001ff00 */
[----:B------:R-:W-:Y:S06]  /*2990*/  @P4 BRA `(.L_x_47) ;  /* 0x00000000004c4947 */ /* 0x000fec0003800000 */
[C---:B------:R-:W-:Y:S01]  /*29a0*/  IMAD.SHL.U32 R3, R18.reuse, 0x10, RZ ;  /* 0x0000001012037824 */ /* 0x040fe200078e00ff */
[----:B------:R-:W-:Y:S01]  /*29b0*/  SHF.R.U32.HI R6, RZ, 0x1, R18 ;  /* 0x00000001ff067819 */ /* 0x000fe20000011612 */
[C---:B------:R-:W-:Y:S01]  /*29c0*/  IMAD.SHL.U32 R4, R18.reuse, 0x20, RZ ;  /* 0x0000002012047824 */ /* 0x040fe200078e00ff */
[C---:B------:R-:W-:Y:S01]  /*29d0*/  LOP3.LUT P2, RZ, R18.reuse, 0x4, RZ, 0xc0, !PT ;  /* 0x0000000412ff7812 */ /* 0x040fe2000784c0ff */
[----:B------:R-:W-:Y:S01]  /*29e0*/  IMAD.SHL.U32 R8, R18, 0x4, RZ ;  /* 0x0000000412087824 */ /* 0x000fe200078e00ff */
[----:B------:R-:W-:Y:S01]  /*29f0*/  LOP3.LUT R3, R3, 0xe00, RZ, 0xc0, !PT ;  /* 0x00000e0003037812 */ /* 0x000fe200078ec0ff */
[----:B------:R-:W-:Y:S05]  /*2a00*/  WARPSYNC.ALL ;  /* 0x0000000000007948 */ /* 0x000fea0003800000 */
[----:B------:R-:W-:-:S02]  /*2a10*/  LOP3.LUT R5, R4, 0xc0, RZ, 0xc0, !PT ;  /* 0x000000c004057812 */ /* 0x000fc400078ec0ff */
[----:B------:R-:W-:Y:S02]  /*2a20*/  LOP3.LUT R3, R3, 0x20, R4, 0xf8, !PT ;  /* 0x0000002003037812 */ /* 0x000fe400078ef804 */
[----:B------:R-:W-:Y:S02]  /*2a30*/  LOP3.LUT R5, R5, 0x8, R6, 0xf8, !PT ;  /* 0x0000000805057812 */ /* 0x000fe400078ef806 */
[----:B------:R-:W-:Y:S02]  /*2a40*/  LOP3.LUT R3, R3, 0x100, R4, 0xf8, !PT ;  /* 0x0000010003037812 */ /* 0x000fe400078ef804 */
[----:B------:R-:W-:-:S04]  /*2a50*/  LOP3.LUT R8, R5, 0x18, R8, 0x78, !PT ;  /* 0x0000001805087812 */ /* 0x000fc800078e7808 */
[----:B------:R-:W-:-:S04]  /*2a60*/  LOP3.LUT R3, R3, R8, RZ, 0xfc, !PT ;  /* 0x0000000803037212 */ /* 0x000fc800078efcff */
[----:B------:R-:W-:-:S05]  /*2a70*/  LEA R3, R3, UR52, 0x1 ;  /* 0x0000003403037c11 */ /* 0x000fca000f8e08ff */
[C---:B------:R-:W-:Y:S02]  /*2a80*/  VIADD R4, R3.reuse, 0x200 ;  /* 0x0000020003047836 */ /* 0x040fe40000000000 */
[----:B------:R-:W-:Y:S02]  /*2a90*/  VIADD R8, R3, 0x220 ;  /* 0x0000022003087836 */ /* 0x000fe40000000000 */
[----:B------:R-:W-:Y:S02]  /*2aa0*/  @P2 VIADD R8, R4, 0xffffffe0 ;  /* 0xffffffe004082836 */ /* 0x000fe40000000000 */
[----:B------:R1:W2:Y:S04]  /*2ab0*/  LDSM.16.M88.4 R4, [R3+0x200] ;  /* 0x000200000304783b */ /* 0x0002a80000000200 */
[----:B------:R-:W3:Y:S02]  /*2ac0*/  LDSM.16.M88.4 R8, [R8] ;  /* 0x000000000808783b */ /* 0x000ee40000000200 */
.L_x_47:
[----:B------:R-:W-:Y:S05]  /*2ad0*/  BSYNC B0 ;  /* 0x0000000000007941 */ /* 0x000fea0003800000 */
.L_x_46:
[--C-:B--2---:R-:W-:Y:S02]  /*2ae0*/  HADD2.F32 R13, -RZ, R4.reuse.H1_H1 ;  /* 0x30000004ff0d7230 */ /* 0x104fe40000004100 */
[C---:B-----5:R-:W-:Y:S01]  /*2af0*/  FMUL R12, R91.reuse, R57 ;  /* 0x000000395b0c7220 */ /* 0x060fe20000400000 */
[--C-:B------:R-:W-:Y:S02]  /*2b00*/  HADD2.F32 R21, -RZ, R5.reuse.H1_H1 ;  /* 0x30000005ff157230 */ /* 0x100fe40000004100 */
[C---:B------:R-:W-:Y:S01]  /*2b10*/  FMUL R14, R91.reuse, R59 ;  /* 0x0000003b5b0e7220 */ /* 0x040fe20000400000 */
[----:B-1----:R-:W-:Y:S02]  /*2b20*/  HADD2.F32 R3, -RZ, R4.H0_H0 ;  /* 0x20000004ff037230 */ /* 0x002fe40000004100 */
[C---:B------:R-:W-:Y:S01]  /*2b30*/  FMUL R23, R91.reuse, R56 ;  /* 0x000000385b177220 */ /* 0x040fe20000400000 */
[----:B------:R-:W-:Y:S02]  /*2b40*/  HADD2.F32 R15, -RZ, R5.H0_H0 ;  /* 0x20000005ff0f7230 */ /* 0x000fe40000004100 */
[C---:B------:R-:W-:Y:S01]  /*2b50*/  FFMA R12, R90.reuse, R13, R12 ;  /* 0x0000000d5a0c7223 */ /* 0x040fe2000000000c */
[----:B------:R-:W-:Y:S01]  /*2b60*/  FMUL R58, R91, R58 ;  /* 0x0000003a5b3a7220 */ /* 0x000fe20000400000 */
[----:B------:R-:W-:Y:S01]  /*2b70*/  FFMA R57, R90, R21, R14 ;  /* 0x000000155a397223 */ /* 0x000fe2000000000e */
[----:B------:R-:W-:-:S02]  /*2b80*/  HADD2.F32 R13, -RZ, R6.H1_H1 ;  /* 0x30000006ff0d7230 */ /* 0x000fc40000004100 */
[C---:B------:R-:W-:Y:S01]  /*2b90*/  FMUL R14, R91.reuse, R61 ;  /* 0x0000003d5b0e7220 */ /* 0x040fe20000400000 */
[--C-:B------:R-:W-:Y:S02]  /*2ba0*/  HADD2.F32 R21, -RZ, R7.reuse.H1_H1 ;  /* 0x30000007ff157230 */ /* 0x100fe40000004100 */
[C---:B------:R-:W-:Y:S01]  /*2bb0*/  FMUL R20, R91.reuse, R63 ;  /* 0x0000003f5b147220 */ /* 0x040fe20000400000 */
[C---:B------:R-:W-:Y:S01]  /*2bc0*/  FFMA R23, R90.reuse, R3, R23 ;  /* 0x000000035a177223 */ /* 0x040fe20000000017 */
[C---:B------:R-:W-:Y:S01]  /*2bd0*/  FFMA R58, R90.reuse, R15, R58 ;  /* 0x0000000f5a3a7223 */ /* 0x040fe2000000003a */
[----:B------:R-:W-:Y:S02]  /*2be0*/  HADD2.F32 R3, -RZ, R6.H0_H0 ;  /* 0x20000006ff037230 */ /* 0x000fe40000004100 */
[C---:B------:R-:W-:Y:S01]  /*2bf0*/  FMUL R59, R91.reuse, R60 ;  /* 0x0000003c5b3b7220 */ /* 0x040fe20000400000 */
[----:B------:R-:W-:Y:S02]  /*2c00*/  HADD2.F32 R15, -RZ, R7.H0_H0 ;  /* 0x20000007ff0f7230 */ /* 0x000fe40000004100 */
[C---:B------:R-:W-:Y:S01]  /*2c10*/  FFMA R14, R90.reuse, R13, R14 ;  /* 0x0000000d5a0e7223 */ /* 0x040fe2000000000e */
[----:B------:R-:W-:Y:S01]  /*2c20*/  FMUL R62, R91, R62 ;  /* 0x0000003e5b3e7220 */ /* 0x000fe20000400000 */
[----:B------:R-:W-:Y:S01]  /*2c30*/  FFMA R61, R90, R21, R20 ;  /* 0x000000155a3d7223 */ /* 0x000fe20000000014 */
[----:B---3--:R-:W-:-:S02]  /*2c40*/  HADD2.F32 R13, -RZ, R8.H1_H1 ;  /* 0x30000008ff0d7230 */ /* 0x008fc40000004100 */
[C---:B------:R-:W-:Y:S01]  /*2c50*/  FMUL R20, R91.reuse, R65 ;  /* 0x000000415b147220 */ /* 0x040fe20000400000 */
[C---:B------:R-:W-:Y:S01]  /*2c60*/  FFMA R59, R90.reuse, R3, R59 ;  /* 0x000000035a3b7223 */ /* 0x040fe2000000003b */
[C---:B------:R-:W-:Y:S01]  /*2c70*/  FFMA R62, R90.reuse, R15, R62 ;  /* 0x0000000f5a3e7223 */ /* 0x040fe2000000003e */
[----:B------:R-:W-:Y:S02]  /*2c80*/  HADD2.F32 R3, -RZ, R8.H0_H0 ;  /* 0x20000008ff037230 */ /* 0x000fe40000004100 */
[C---:B------:R-:W-:Y:S01]  /*2c90*/  FMUL R63, R91.reuse, R64 ;  /* 0x000000405b3f7220 */ /* 0x040fe20000400000 */
[--C-:B------:R-:W-:Y:S02]  /*2ca0*/  HADD2.F32 R21, -RZ, R9.reuse.H1_H1 ;  /* 0x30000009ff157230 */ /* 0x100fe40000004100 */
[C---:B------:R-:W-:Y:S01]  /*2cb0*/  FMUL R56, R91.reuse, R67 ;  /* 0x000000435b387220 */ /* 0x040fe20000400000 */
[----:B------:R-:W-:Y:S02]  /*2cc0*/  HADD2.F32 R15, -RZ, R9.H0_H0 ;  /* 0x20000009ff0f7230 */ /* 0x000fe40000004100 */
[----:B------:R-:W-:Y:S01]  /*2cd0*/  FFMA R20, R90, R13, R20 ;  /* 0x0000000d5a147223 */ /* 0x000fe20000000014 */
[----:B------:R-:W-:Y:S01]  /*2ce0*/  FMUL R66, R91, R66 ;  /* 0x000000425b427220 */ /* 0x000fe20000400000 */
[C---:B------:R-:W-:Y:S01]  /*2cf0*/  SHF.L.U32 R13, R18.reuse, 0x4, RZ ;  /* 0x00000004120d7819 */ /* 0x040fe200000006ff */
[----:B------:R-:W-:-:S02]  /*2d00*/  IMAD.SHL.U32 R67, R18, 0x20, RZ ;  /* 0x0000002012437824 */ /* 0x000fc400078e00ff */
[C---:B------:R-:W-:Y:S01]  /*2d10*/  FFMA R63, R90.reuse, R3, R63 ;  /* 0x000000035a3f7223 */ /* 0x040fe2000000003f */
[C---:B------:R-:W-:Y:S01]  /*2d20*/  FFMA R21, R90.reuse, R21, R56 ;  /* 0x000000155a157223 */ /* 0x040fe20000000038 */
[----:B------:R-:W-:Y:S01]  /*2d30*/  FFMA R66, R90, R15, R66 ;  /* 0x0000000f5a427223 */ /* 0x000fe20000000042 */
[--C-:B------:R-:W-:Y:S01]  /*2d40*/  HADD2.F32 R3, -RZ, R10.reuse.H0_H0 ;  /* 0x2000000aff037230 */ /* 0x100fe20000004100 */
[----:B------:R-:W-:Y:S01]  /*2d50*/  LOP3.LUT R56, R13, 0xe00, RZ, 0xc0, !PT ;  /* 0x00000e000d387812 */ /* 0x000fe200078ec0ff */
[C---:B------:R-:W-:Y:S01]  /*2d60*/  FMUL R15, R91.reuse, R68 ;  /* 0x000000445b0f7220 */ /* 0x040fe20000400000 */
[----:B------:R-:W-:Y:S01]  /*2d70*/  FMUL R60, R91, R69 ;  /* 0x000000455b3c7220 */ /* 0x000fe20000400000 */
[----:B------:R-:W-:Y:S01]  /*2d80*/  SHF.R.U32.HI R69, RZ, 0x1, R18 ;  /* 0x00000001ff457819 */ /* 0x000fe20000011612 */
[----:B------:R-:W-:Y:S01]  /*2d90*/  HADD2.F32 R13, -RZ, R10.H1_H1 ;  /* 0x3000000aff0d7230 */ /* 0x000fe20000004100 */
[----:B------:R-:W-:Y:S01]  /*2da0*/  LOP3.LUT R68, R67, 0xc0, RZ, 0xc0, !PT ;  /* 0x000000c043447812 */ /* 0x000fe200078ec0ff */
[----:B------:R-:W-:Y:S05]  /*2db0*/  WARPSYNC.ALL ;  /* 0x0000000000007948 */ /* 0x000fea0003800000 */
[----:B------:R-:W-:Y:S01]  /*2dc0*/  LOP3.LUT R64, R56, 0x20, R67, 0xf8, !PT ;  /* 0x0000002038407812 */ /* 0x000fe200078ef843 */
[----:B------:R-:W-:Y:S01]  /*2dd0*/  FFMA R56, R90, R3, R15 ;  /* 0x000000035a387223 */ /* 0x000fe2000000000f */
[----:B------:R-:W-:Y:S01]  /*2de0*/  LOP3.LUT R3, R18, 0xff, RZ, 0xc0, !PT ;  /* 0x000000ff12037812 */ /* 0x000fe200078ec0ff */
[----:B------:R-:W-:Y:S01]  /*2df0*/  FFMA R65, R90, R13, R60 ;  /* 0x0000000d5a417223 */ /* 0x000fe2000000003c */
[----:B------:R-:W-:Y:S01]  /*2e00*/  LOP3.LUT R68, R68, 0x8, R69, 0xf8, !PT ;  /* 0x0000000844447812 */ /* 0x000fe200078ef845 */
[----:B------:R-:W-:Y:S01]  /*2e10*/  IMAD.SHL.U32 R69, R18, 0x4, RZ ;  /* 0x0000000412457824 */ /* 0x000fe200078e00ff */
[----:B------:R-:W-:Y:S01]  /*2e20*/  LOP3.LUT R64, R64, 0x100, R67, 0xf8, !PT ;  /* 0x0000010040407812 */ /* 0x000fe200078ef843 */
[----:B------:R-:W-:-:S02]  /*2e30*/  VIADD R3, R3, 0x1f ;  /* 0x0000001f03037836 */ /* 0x000fc40000000000 */
[----:B------:R-:W-:Y:S01]  /*2e40*/  FMUL R67, R91, R70 ;  /* 0x000000465b437220 */ /* 0x000fe20000400000 */
[--C-:B------:R-:W-:Y:S01]  /*2e50*/  HADD2.F32 R13, -RZ, R11.reuse.H0_H0 ;  /* 0x2000000bff0d7230 */ /* 0x100fe20000004100 */
[----:B------:R-:W-:Y:S01]  /*2e60*/  LOP3.LUT R69, R68, 0x18, R69, 0x78, !PT ;  /* 0x0000001844457812 */ /* 0x000fe200078e7845 */
[----:B------:R-:W-:Y:S01]  /*2e70*/  HADD2.F32 R15, -RZ, R11.H1_H1 ;  /* 0x3000000bff0f7230 */ /* 0x000fe20000004100 */
[----:B------:R-:W-:Y:S01]  /*2e80*/  ISETP.GT.U32.AND P2, PT, R3, 0x3e, PT ;  /* 0x0000003e0300780c */ /* 0x000fe20003f44070 */
[----:B------:R-:W-:Y:S01]  /*2e90*/  FMUL R60, R91, R71 ;  /* 0x000000475b3c7220 */ /* 0x000fe20000400000 */
[----:B------:R-:W-:Y:S01]  /*2ea0*/  LOP3.LUT R3, R64, R69, RZ, 0xfc, !PT ;  /* 0x0000004540037212 */ /* 0x000fe200078efcff */
[----:B------:R-:W-:Y:S01]  /*2eb0*/  FFMA R13, R90, R13, R67 ;  /* 0x0000000d5a0d7223 */ /* 0x000fe20000000043 */
[----:B------:R-:W-:Y:S01]  /*2ec0*/  F2FP.RELU.F16.F32.PACK_AB R68, R12, R23 ;  /* 0x000000170c44723e */ /* 0x000fe200000008ff */
[----:B------:R-:W-:Y:S01]  /*2ed0*/  IMAD.MOV.U32 R12, RZ, RZ, 0x20 ;  /* 0x00000020ff0c7424 */ /* 0x000fe200078e00ff */
[----:B------:R-:W-:Y:S01]  /*2ee0*/  LOP3.LUT P3, RZ, R18, 0x4, RZ, 0xc0, !PT ;  /* 0x0000000412ff7812 */ /* 0x000fe2000786c0ff */
[----:B------:R-:W-:Y:S01]  /*2ef0*/  FFMA R60, R90, R15, R60 ;  /* 0x0000000f5a3c7223 */ /* 0x000fe2000000003c */
[----:B------:R-:W-:Y:S01]  /*2f00*/  LEA R3, R3, UR52, 0x1 ;  /* 0x0000003403037c11 */ /* 0x000fe2000f8e08ff */
[----:B------:R-:W-:Y:S01]  /*2f10*/  BSSY B0, `(.L_x_51) ;  /* 0x000001b000007945 */ /* 0x000fe20003800000 */
[----:B------:R-:W-:-:S02]  /*2f20*/  F2FP.RELU.F16.F32.PACK_AB R69, R57, R58 ;  /* 0x0000003a3945723e */ /* 0x000fc400000008ff */
[----:B------:R-:W-:Y:S01]  /*2f30*/  SEL R12, R12, 0xffffffe0, !P3 ;  /* 0xffffffe00c0c7807 */ /* 0x000fe20005800000 */
[----:B------:R-:W-:Y:S01]  /*2f40*/  VIADD R57, R3, 0x200 ;  /* 0x0000020003397836 */ /* 0x000fe20000000000 */
[----:B------:R-:W-:Y:S02]  /*2f50*/  F2FP.RELU.F16.F32.PACK_AB R70, R14, R59 ;  /* 0x0000003b0e46723e */ /* 0x000fe400000008ff */
[----:B------:R-:W-:Y:S02]  /*2f60*/  F2FP.RELU.F16.F32.PACK_AB R71, R61, R62 ;  /* 0x0000003e3d47723e */ /* 0x000fe400000008ff */
[----:B------:R-:W-:Y:S01]  /*2f70*/  F2FP.RELU.F16.F32.PACK_AB R95, R60, R13 ;  /* 0x0000000d3c5f723e */ /* 0x000fe200000008ff */
[----:B------:R-:W-:Y:S01]  /*2f80*/  IMAD.IADD R13, R57, 0x1, R12 ;  /* 0x00000001390d7824 */ /* 0x000fe200078e020c */
[----:B------:R-:W-:Y:S01]  /*2f90*/  F2FP.RELU.F16.F32.PACK_AB R92, R20, R63 ;  /* 0x0000003f145c723e */ /* 0x000fe200000008ff */
[----:B------:R1:W-:Y:S01]  /*2fa0*/  STSM.16.M88.4 [R3+0x200], R68 ;  /* 0x0002004403007844 */ /* 0x0003e20000000200 */
[----:B------:R-:W-:-:S02]  /*2fb0*/  F2FP.RELU.F16.F32.PACK_AB R93, R21, R66 ;  /* 0x00000042155d723e */ /* 0x000fc400000008ff */
[----:B------:R-:W-:-:S05]  /*2fc0*/  F2FP.RELU.F16.F32.PACK_AB R94, R65, R56 ;  /* 0x00000038415e723e */ /* 0x000fca00000008ff */
[----:B------:R1:W-:Y:S01]  /*2fd0*/  STSM.16.M88.4 [R13], R92 ;  /* 0x0000005c0d007844 */ /* 0x0003e20000000200 */
[----:B------:R-:W-:Y:S01]  /*2fe0*/  @!PT LDS RZ, [RZ] ;  /* 0x00000000fffff984 */ /* 0x000fe20000000800 */
[----:B------:R-:W-:Y:S01]  /*2ff0*/  @!PT LDS RZ, [RZ] ;  /* 0x00000000fffff984 */ /* 0x000fe20000000800 */
[----:B------:R-:W-:Y:S01]  /*3000*/  @!PT LDS RZ, [RZ] ;  /* 0x00000000fffff984 */ /* 0x000fe20000000800 */
[----:B------:R-:W-:Y:S01]  /*3010*/  @!PT LDS RZ, [RZ] ;  /* 0x00000000fffff984 */ /* 0x000fe20000000800 */
[----:B------:R2:W-:Y:S06]  /*3020*/  MEMBAR.ALL.CTA ;  /* 0x0000000000007992 */ /* 0x0005ec0000008000 */
[----:B--2---:R-:W2:Y:S02]  /*3030*/  FENCE.VIEW.ASYNC.S ;  /* 0x00000000000073c6 */ /* 0x004ea40000000000 */
[----:B--2---:R-:W-:Y:S06]  /*3040*/  BAR.SYNC.DEFER_BLOCKING 0x1, 0x100 ;  /* 0x0044000000007b1d */ /* 0x004fec0000010000 */
[----:B------:R-:W-:Y:S05]  /*3050*/  @P2 BRA `(.L_x_52) ;  /* 0x0000000000182947 */ /* 0x000fea0003800000 */
[----:B------:R-:W-:Y:S02]  /*3060*/  UIADD3 UR4, UP0, UR54, 0x4f0, URZ ;  /* 0x000004f036047890 */ /* 0x000fe4000ff1e03f */
[----:B------:R-:W-:Y:S02]  /*3070*/  UIADD3 UR44, UR52, 0x200, URZ ;  /* 0x00000200342c7890 */ /* 0x000fe4000fffe03f */
[----:B------:R-:W-:-:S09]  /*3080*/  UIADD3.X UR5, URZ, UR55, URZ, UP0, !UPT ;  /* 0x000000373f057290 */ /* 0x000fd200087fe43f */
[----:B------:R2:W-:Y:S01]  /*3090*/  UTMASTG.3D [UR44], [UR4] ;  /* 0x0000002c040073b5 */ /* 0x0005e20008010000 */
[----:B------:R0:W-:Y:S01]  /*30a0*/  UTMACMDFLUSH ;  /* 0x00000000000079b7 */ /* 0x0001e20000000000 */
[----:B--2---:R-:W-:-:S04]  /*30b0*/  DEPBAR.LE SB0, 0x1 ;  /* 0x000080400000791a */ /* 0x004fc80000000000 */
.L_x_52:
[----:B------:R-:W-:Y:S05]  /*30c0*/  BSYNC B0 ;  /* 0x0000000000007941 */ /* 0x000fea0003800000 */
.L_x_51:
[----:B------:R-:W-:Y:S01]  /*30d0*/  BAR.SYNC.DEFER_BLOCKING 0x1, 0x100 ;  /* 0x0044000000007b1d */ /* 0x000fe20000010000 */
[----:B------:R-:W-:-:S13]  /*30e0*/  ISETP.NE.AND P5, PT, RZ, UR43, PT ;  /* 0x0000002bff007c0c */ /* 0x000fda000bfa5270 */
[----:B------:R-:W-:Y:S05]  /*30f0*/  @!P5 BRA `(.L_x_53) ;  /* 0x000000000034d947 */ /* 0x000fea0003800000 */
[----:B------:R-:W-:Y:S04]  /*3100*/  BSSY B0, `(.L_x_54) ;  /* 0x0000009000007945 */ /* 0x000fe80003800000 */
[----:B------:R-:W-:Y:S05]  /*3110*/  @P0 BRA `(.L_x_55) ;  /* 0x00000000001c0947 */ /* 0x000fea0003800000 */
[----:B------:R-:W-:-:S13]  /*3120*/  ISETP.NE.AND P5, PT, R97, 0x3, PT ;  /* 0x000000036100780c */ /* 0x000fda0003fa5270 */
[----:B------:R-:W-:Y:S05]  /*3130*/  @!P5 BRA `(.L_x_56) ;  /* 0x000000000004d947 */ /* 0x000fea0003800000 */
[----:B------:R-:W-:Y:S01]  /*3140*/  BPT.TRAP 0x1 ;  /* 0x000000040000795c */ /* 0x000fe20000300000 */
.L_x_56:
[----:B------:R-:W-:-:S04]  /*3150*/  ULEA UR4, UR42, UR52, 0x3 ;  /* 0x000000342a047291 */ /* 0x000fc8000f8e183f */
[----:B------:R-:W-:-:S04]  /*3160*/  UIADD3 UR4, UR4, 0x60, URZ ;  /* 0x0000006004047890 */ /* 0x000fc8000fffe03f */
[----:B------:R-:W-:-:S09]  /*3170*/  UPRMT UR4, UR51, 0x654, UR4 ;  /* 0x0000065433047896 */ /* 0x000fd20008000004 */
[----:B------:R-:W-:Y:S03]  /*3180*/  SYNCS.ARRIVE.TRANS64.RED.A1T0 RZ, [UR4], RZ ;  /* 0x000000ffffff79a7 */ /* 0x000fe60008100404 */
.L_x_55:
[----:B------:R-:W-:Y:S05]  /*3190*/  BSYNC B0 ;  /* 0x0000000000007941 */ /* 0x000fea0003800000 */
.L_x_54:
[----:B------:R-:W-:-:S04]  /*31a0*/  UIADD3 UR42, UR42, 0x1, URZ ;  /* 0x000000012a2a7890 */ /* 0x000fc8000fffe03f */
[----:B------:R-:W-:-:S04]  /*31b0*/  UISETP.NE.AND UP0, UPT, UR42, 0x4, UPT ;  /* 0x000000042a00788c */ /* 0x000fc8000bf05270 */
[----:B------:R-:W-:-:S12]  /*31c0*/  USEL UR42, UR42, URZ, UP0 ;  /* 0x0000003f2a2a7287 */ /* 0x000fd80008000000 */
.L_x_53:
[----:B------:R-:W-:Y:S04]  /*31d0*/  BSSY B0, `(.L_x_57) ;  /* 0x0000014000007945 */ /* 0x000fe80003800000 */
[----:B------:R-:W-:Y:S05]  /*31e0*/  @P0 BRA `(.L_x_58) ;  /* 0x0000000000480947 */ /* 0x000fea0003800000 */
[----:B------:R-:W-:-:S13]  /*31f0*/  ISETP.NE.AND P5, PT, R97, 0x3, PT ;  /* 0x000000036100780c */ /* 0x000fda0003fa5270 */
[----:B------:R-:W-:Y:S05]  /*3200*/  @!P5 BRA `(.L_x_59) ;  /* 0x000000000004d947 */ /* 0x000fea0003800000 */
[----:B------:R-:W-:Y:S01]  /*3210*/  BPT.TRAP 0x1 ;  /* 0x000000040000795c */ /* 0x000fe20000300000 */
.L_x_59:
[----:B------:R-:W-:Y:S01]  /*3220*/  PLOP3.LUT P5, PT, PT, PT, PT, 0x8, 0x0 ;  /* 0x000000000000781c */ /* 0x000fe20003fae170 */
[C---:B-1----:R-:W-:Y:S01]  /*3230*/  @!P4 IMAD R13, R0.reuse, 0x2000, R57 ;  /* 0x00002000000dc824 */ /* 0x042fe200078e0239 */
[----:B------:R-:W-:Y:S01]  /*3240*/  @!P4 PLOP3.LUT P5, PT, P3, PT, PT, 0x80, 0x0 ;  /* 0x000000000000c81c */ /* 0x000fe20001faf070 */
[----:B------:R-:W-:Y:S01]  /*3250*/  BSSY B1, `(.L_x_60) ;  /* 0x0000007000017945 */ /* 0x000fe20003800000 */
[----:B------:R-:W-:Y:S02]  /*3260*/  LEA R15, R0, UR52, 0x3 ;  /* 0x00000034000f7c11 */ /* 0x000fe4000f8e18ff */
[----:B------:R-:W-:Y:S02]  /*3270*/  SHF.L.U32 R20, R89, 0x1f, RZ ;  /* 0x0000001f59147819 */ /* 0x000fe400000006ff */
[----:B------:R-:W-:-:S07]  /*3280*/  @!P4 IADD3 R14, R13, 0x20, RZ ;  /* 0x000000200d0ec810 */ /* 0x000fce0007ffe0ff */
[----:B------:R-:W-:Y:S01]  /*3290*/  @P5 VIADD R14, R13, 0xffffffe0 ;  /* 0xffffffe00d0e5836 */ /* 0x000fe20000000000 */
[----:B------:R-:W1:Y:S02]  /*32a0*/  SYNCS.PHASECHK.TRANS64.TRYWAIT P5, [R15+URZ+0x40], R20 ;  /* 0x000040140f0075a7 */ /* 0x000e6400080a017f */
[----:B-1----:R-:W-:Y:S05]  /*32b0*/  @!P5 BRA `(.L_x_61) ;  /* 0x0000004400f8d947 */ /* 0x002fea0003800000 */
.L_x_165:
[----:B------:R-:W-:Y:S05]  /*32c0*/  BSYNC B1 ;  /* 0x0000000000017941 */ /* 0x000fea0003800000 */
.L_x_60:
[----:B------:R-:W-:Y:S05]  /*32d0*/  @!P4 WARPSYNC.ALL ;  /* 0x000000000000c948 */ /* 0x000fea0003800000 */
[----:B------:R2:W3:Y:S01]  /*32e0*/  @!P4 LDSM.16.M88.4 R4, [R13] ;  /* 0x000000000d04c83b */ /* 0x0004e20000000200 */
[----:B------:R-:W-:-:S03]  /*32f0*/  VIADD R0, R0, 0x1 ;  /* 0x0000000100007836 */ /* 0x000fc60000000000 */
[----:B------:R2:W4:Y:S04]  /*3300*/  @!P4 LDSM.16.M88.4 R8, [R14] ;  /* 0x000000000e08c83b */ /* 0x0005280000000200 */
.L_x_58:
[----:B------:R-:W-:Y:S05]  /*3310*/  BSYNC B0 ;  /* 0x0000000000007941 */ /* 0x000fea0003800000 */
.L_x_57:
[C---:B-12---:R-:W-:Y:S01]  /*3320*/  FMUL R13, R91.reuse, R24 ;  /* 0x000000185b0d7220 */ /* 0x046fe20000400000 */
[--C-:B---3--:R-:W-:Y:S02]  /*3330*/  HADD2.F32 R14, -RZ, R4.reuse.H0_H0 ;  /* 0x20000004ff0e7230 */ /* 0x108fe40000004100 */
[C---:B------:R-:W-:Y:S01]  /*3340*/  FMUL R15, R91.reuse, R26 ;  /* 0x0000001a5b0f7220 */ /* 0x040fe20000400000 */
[----:B------:R-:W-:Y:S02]  /*3350*/  HADD2.F32 R20, -RZ, R4.H1_H1 ;  /* 0x30000004ff147230 */ /* 0x000fe40000004100 */
[C---:B------:R-:W-:Y:S01]  /*3360*/  FMUL R25, R91.reuse, R25 ;  /* 0x000000195b197220 */ /* 0x040fe20000400000 */
[--C-:B------:R-:W-:Y:S02]  /*3370*/  HADD2.F32 R24, -RZ, R5.reuse.H0_H0 ;  /* 0x20000005ff187230 */ /* 0x100fe40000004100 */
[----:B------:R-:W-:Y:S01]  /*3380*/  FMUL R27, R91, R27 ;  /* 0x0000001b5b1b7220 */ /* 0x000fe20000400000 */
[----:B------:R-:W-:-:S02]  /*3390*/  HADD2.F32 R26, -RZ, R5.H1_H1 ;  /* 0x30000005ff1a7230 */ /* 0x000fc40000004100 */
[C---:B------:R-:W-:Y:S01]  /*33a0*/  FFMA R13, R90.reuse, R14, R13 ;  /* 0x0000000e5a0d7223 */ /* 0x040fe2000000000d */
[C---:B------:R-:W-:Y:S01]  /*33b0*/  FFMA R14, R90.reuse, R20, R25 ;  /* 0x000000145a0e7223 */ /* 0x040fe20000000019 */
[C---:B------:R-:W-:Y:S01]  /*33c0*/  FFMA R15, R90.reuse, R24, R15 ;  /* 0x000000185a0f7223 */ /* 0x040fe2000000000f */
[C---:B------:R-:W-:Y:S01]  /*33d0*/  FMUL R21, R91.reuse, R28 ;  /* 0x0000001c5b157220 */ /* 0x040fe20000400000 */
[----:B------:R-:W-:Y:S01]  /*33e0*/  FFMA R20, R90, R26, R27 ;  /* 0x0000001a5a147223 */ /* 0x000fe2000000001b */
[--C-:B------:R-:W-:Y:S02]  /*33f0*/  HADD2.F32 R24, -RZ, R6.reuse.H0_H0 ;  /* 0x20000006ff187230 */ /* 0x100fe40000004100 */
[C---:B------:R-:W-:Y:S01]  /*3400*/  FMUL R23, R91.reuse, R30 ;  /* 0x0000001e5b177220 */ /* 0x040fe20000400000 */
[----:B------:R-:W-:Y:S02]  /*3410*/  HADD2.F32 R26, -RZ, R6.H1_H1 ;  /* 0x30000006ff1a7230 */ /* 0x000fe40000004100 */
[----:B------:R-:W-:Y:S01]  /*3420*/  FMUL R29, R91, R29 ;  /* 0x0000001d5b1d7220 */ /* 0x000fe20000400000 */
[----:B------:R-:W-:-:S02]  /*3430*/  HADD2.F32 R28, -RZ, R7.H0_H0 ;  /* 0x20000007ff1c7230 */ /* 0x000fc40000004100 */
[C---:B------:R-:W-:Y:S01]  /*3440*/  FMUL R31, R91.reuse, R31 ;  /* 0x0000001f5b1f7220 */ /* 0x040fe20000400000 */
[----:B------:R-:W-:Y:S02]  /*3450*/  HADD2.F32 R30, -RZ, R7.H1_H1 ;  /* 0x30000007ff1e7230 */ /* 0x000fe40000004100 */
[C---:B------:R-:W-:Y:S01]  /*3460*/  FFMA R21, R90.reuse, R24, R21 ;  /* 0x000000185a157223 */ /* 0x040fe20000000015 */
[C---:B------:R-:W-:Y:S01]  /*3470*/  FFMA R24, R90.reuse, R26, R29 ;  /* 0x0000001a5a187223 */ /* 0x040fe2000000001d */
[C---:B------:R-:W-:Y:S01]  /*3480*/  FFMA R23, R90.reuse, R28, R23 ;  /* 0x0000001c5a177223 */ /* 0x040fe20000000017 */
[C---:B------:R-:W-:Y:S01]  /*3490*/  FMUL R25, R91.reuse, R32 ;  /* 0x000000205b197220 */ /* 0x040fe20000400000 */
[----:B------:R-:W-:Y:S01]  /*34a0*/  FFMA R26, R90, R30, R31 ;  /* 0x0000001e5a1a7223 */ /* 0x000fe2000000001f */
[--C-:B----4-:R-:W-:Y:S02]  /*34b0*/  HADD2.F32 R28, -RZ, R8.reuse.H0_H0 ;  /* 0x20000008ff1c7230 */ /* 0x110fe40000004100 */
[----:B------:R-:W-:Y:S01]  /*34c0*/  FMUL R27, R91, R34 ;  /* 0x000000225b1b7220 */ /* 0x000fe20000400000 */
[----:B------:R-:W-:-:S02]  /*34d0*/  HADD2.F32 R30, -RZ, R8.H1_H1 ;  /* 0x30000008ff1e7230 */ /* 0x000fc40000004100 */
[C---:B------:R-:W-:Y:S01]  /*34e0*/  FMUL R33, R91.reuse, R33 ;  /* 0x000000215b217220 */ /* 0x040fe20000400000 */
[--C-:B------:R-:W-:Y:S02]  /*34f0*/  HADD2.F32 R32, -RZ, R9.reuse.H0_H0 ;  /* 0x20000009ff207230 */ /* 0x100fe40000004100 */
[C---:B------:R-:W-:Y:S01]  /*3500*/  FMUL R35, R91.reuse, R35 ;  /* 0x000000235b237220 */ /* 0x040fe20000400000 */
[----:B------:R-:W-:Y:S02]  /*3510*/  HADD2.F32 R34, -RZ, R9.H1_H1 ;  /* 0x30000009ff227230 */ /* 0x000fe40000004100 */
[C---:B------:R-:W-:Y:S01]  /*3520*/  FFMA R25, R90.reuse, R28, R25 ;  /* 0x0000001c5a197223 */ /* 0x040fe20000000019 */
[C---:B------:R-:W-:Y:S01]  /*3530*/  FFMA R28, R90.reuse, R30, R33 ;  /* 0x0000001e5a1c7223 */ /* 0x040fe20000000021 */
[C---:B------:R-:W-:Y:S01]  /*3540*/  FFMA R27, R90.reuse, R32, R27 ;  /* 0x000000205a1b7223 */ /* 0x040fe2000000001b */
[--C-:B------:R-:W-:Y:S02]  /*3550*/  HADD2.F32 R32, -RZ, R10.reuse.H0_H0 ;  /* 0x2000000aff207230 */ /* 0x100fe40000004100 */
[----:B------:R-:W-:Y:S01]  /*3560*/  FFMA R30, R90, R34, R35 ;  /* 0x000000225a1e7223 */ /* 0x000fe20000000023 */
[C---:B------:R-:W-:Y:S01]  /*3570*/  FMUL R29, R91.reuse, R36 ;  /* 0x000000245b1d7220 */ /* 0x040fe20000400000 */
[----:B------:R-:W-:Y:S01]  /*3580*/  FMUL R31, R91, R38 ;  /* 0x000000265b1f7220 */ /* 0x000fe20000400000 */
[----:B------:R-:W-:-:S02]  /*3590*/  HADD2.F32 R34, -RZ, R10.H1_H1 ;  /* 0x3000000aff227230 */ /* 0x000fc40000004100 */
[C---:B------:R-:W-:Y:S01]  /*35a0*/  FMUL R37, R91.reuse, R37 ;  /* 0x000000255b257220 */ /* 0x040fe20000400000 */
[--C-:B------:R-:W-:Y:S02]  /*35b0*/  HADD2.F32 R36, -RZ, R11.reuse.H0_H0 ;  /* 0x2000000bff247230 */ /* 0x100fe40000004100 */
[----:B------:R-:W-:Y:S01]  /*35c0*/  FMUL R39, R91, R39 ;  /* 0x000000275b277220 */ /* 0x000fe20000400000 */
[----:B------:R-:W-:Y:S02]  /*35d0*/  HADD2.F32 R38, -RZ, R11.H1_H1 ;  /* 0x3000000bff267230 */ /* 0x000fe40000004100 */
[C---:B------:R-:W-:Y:S01]  /*35e0*/  FFMA R29, R90.reuse, R32, R29 ;  /* 0x000000205a1d7223 */ /* 0x040fe2000000001d */
[C---:B------:R-:W-:Y:S01]  /*35f0*/  FFMA R32, R90.reuse, R34, R37 ;  /* 0x000000225a207223 */ /* 0x040fe20000000025 */
[----:B------:R-:W-:Y:S01]  /*3600*/  FFMA R31, R90, R36, R31 ;  /* 0x000000245a1f7223 */ /* 0x000fe2000000001f */
[----:B------:R-:W-:Y:S01]  /*3610*/  F2FP.RELU.F16.F32.PACK_AB R36, R14, R13 ;  /* 0x0000000d0e24723e */ /* 0x000fe200000008ff */
[----:B------:R-:W-:Y:S01]  /*3620*/  FFMA R34, R90, R38, R39 ;  /* 0x000000265a227223 */ /* 0x000fe20000000027 */
[----:B------:R-:W-:Y:S01]  /*3630*/  F2FP.RELU.F16.F32.PACK_AB R38, R24, R21 ;  /* 0x000000151826723e */ /* 0x000fe200000008ff */
[----:B------:R-:W-:Y:S05]  /*3640*/  WARPSYNC.ALL ;  /* 0x0000000000007948 */ /* 0x000fea0003800000 */
[----:B------:R-:W-:Y:S01]  /*3650*/  F2FP.RELU.F16.F32.PACK_AB R24, R28, R25 ;  /* 0x000000191c18723e */ /* 0x000fe200000008ff */
[----:B------:R-:W-:Y:S01]  /*3660*/  BSSY B0, `(.L_x_62) ;  /* 0x000001a000007945 */ /* 0x000fe20003800000 */
[----:B------:R-:W-:-:S02]  /*3670*/  F2FP.RELU.F16.F32.PACK_AB R37, R20, R15 ;  /* 0x0000000f1425723e */ /* 0x000fc400000008ff */
[----:B------:R-:W-:Y:S02]  /*3680*/  F2FP.RELU.F16.F32.PACK_AB R39, R26, R23 ;  /* 0x000000171a27723e */ /* 0x000fe400000008ff */
[----:B------:R-:W-:Y:S02]  /*3690*/  F2FP.RELU.F16.F32.PACK_AB R25, R30, R27 ;  /* 0x0000001b1e19723e */ /* 0x000fe400000008ff */
[----:B------:R-:W-:Y:S01]  /*36a0*/  F2FP.RELU.F16.F32.PACK_AB R26, R32, R29 ;  /* 0x0000001d201a723e */ /* 0x000fe200000008ff */
[----:B------:R1:W-:Y:S01]  /*36b0*/  STSM.16.M88.4 [R3+0x2200], R36 ;  /* 0x0022002403007844 */ /* 0x0003e20000000200 */
[----:B------:R-:W-:Y:S02]  /*36c0*/  F2FP.RELU.F16.F32.PACK_AB R27, R34, R31 ;  /* 0x0000001f221b723e */ /* 0x000fe400000008ff */
[----:B------:R-:W-:-:S05]  /*36d0*/  IADD3 R13, R12, 0x2200, R3 ;  /* 0x000022000c0d7810 */ /* 0x000fca0007ffe003 */
        /* <DEDUP_REMOVED lines=11> */
[----:B------:R-:W-:Y:S02]  /*3790*/  UIADD3 UR4, UR52, 0x2200, URZ ;  /* 0x0000220034047890 */ /* 0x000fe4000fffe03f */
[----:B------:R-:W-:Y:S01]  /*37a0*/  UIADD3.X UR9, URZ, UR55, URZ, UP0, !UPT ;  /* 0x000000373f097290 */ /* 0x000fe200087fe43f */
[----:B------:R-:W-:Y:S01]  /*37b0*/  UMOV UR5, UR45 ;  /* 0x0000002d00057c82 */ /* 0x000fe20008000000 */
[----:B------:R-:W-:-:S07]  /*37c0*/  UMOV UR7, UR47 ;  /* 0x0000002f00077c82 */ /* 0x000fce0008000000 */
[----:B------:R2:W-:Y:S01]  /*37d0*/  UTMASTG.3D [UR4], [UR8] ;  /* 0x00000004080073b5 */ /* 0x0005e20008010000 */
[----:B------:R0:W-:Y:S01]  /*37e0*/  UTMACMDFLUSH ;  /* 0x00000000000079b7 */ /* 0x0001e20000000000 */
[----:B--2---:R-:W-:-:S04]  /*37f0*/  DEPBAR.LE SB0, 0x1 ;  /* 0x000080400000791a */ /* 0x004fc80000000000 */
.L_x_63:
[----:B------:R-:W-:Y:S05]  /*3800*/  BSYNC B0 ;  /* 0x0000000000007941 */ /* 0x000fea0003800000 */
.L_x_62:
[----:B------:R-:W-:Y:S06]  /*3810*/  BAR.SYNC.DEFER_BLOCKING 0x1, 0x100 ;  /* 0x0044000000007b1d */ /* 0x000fec0000010000 */
[----:B------:R-:W-:Y:S04]  /*3820*/  BSSY B0, `(.L_x_64) ;  /* 0x0000009000007945 */ /* 0x000fe80003800000 */
[----:B------:R-:W-:Y:S05]  /*3830*/  @P0 BRA `(.L_x_65) ;  /* 0x00000000001c0947 */ /* 0x000fea0003800000 */
[----:B------:R-:W-:-:S13]  /*3840*/  ISETP.NE.AND P5, PT, R97, 0x3, PT ;  /* 0x000000036100780c */ /* 0x000fda0003fa5270 */
[----:B------:R-:W-:Y:S05]  /*3850*/  @!P5 BRA `(.L_x_66) ;  /* 0x000000000004d947 */ /* 0x000fea0003800000 */
[----:B------:R-:W-:Y:S01]  /*3860*/  BPT.TRAP 0x1 ;  /* 0x000000040000795c */ /* 0x000fe20000300000 */
.L_x_66:
[----:B------:R-:W-:-:S04]  /*3870*/  ULEA UR4, UR42, UR52, 0x3 ;  /* 0x000000342a047291 */ /* 0x000fc8000f8e183f */
[----:B------:R-:W-:-:S04]  /*3880*/  UIADD3 UR4, UR4, 0x60, URZ ;  /* 0x0000006004047890 */ /* 0x000fc8000fffe03f */
[----:B------:R-:W-:-:S09]  /*3890*/  UPRMT UR4, UR51, 0x654, UR4 ;  /* 0x0000065433047896 */ /* 0x000fd20008000004 */
[----:B------:R-:W-:Y:S03]  /*38a0*/  SYNCS.ARRIVE.TRANS64.RED.A1T0 RZ, [UR4], RZ ;  /* 0x000000ffffff79a7 */ /* 0x000fe60008100404 */
.L_x_65:
[----:B------:R-:W-:Y:S05]  /*38b0*/  BSYNC B0 ;  /* 0x0000000000007941 */ /* 0x000fea0003800000 */
.L_x_64:
[----:B------:R-:W-:Y:S01]  /*38c0*/  UIADD3 UR42, UR42, 0x1, URZ ;  /* 0x000000012a2a7890 */ /* 0x000fe2000fffe03f */
[----:B------:R-:W-:Y:S01]  /*38d0*/  BSSY B0, `(.L_x_67) ;  /* 0x000001b000007945 */ /* 0x000fe20003800000 */
[----:B-1----:R-:W-:Y:S02]  /*38e0*/  IMAD.MOV.U32 R13, RZ, RZ, R89 ;  /* 0x000000ffff0d7224 */ /* 0x002fe400078e0059 */
[----:B------:R-:W-:-:S04]  /*38f0*/  UISETP.NE.AND UP0, UPT, UR42, 0x4, UPT ;  /* 0x000000042a00788c */ /* 0x000fc8000bf05270 */
[----:B------:R-:W-:Y:S01]  /*3900*/  USEL UR42, UR42, URZ, UP0 ;  /* 0x0000003f2a2a7287 */ /* 0x000fe20008000000 */
[----:B------:R-:W-:Y:S11]  /*3910*/  @P0 BRA `(.L_x_68) ;  /* 0x0000000000580947 */ /* 0x000ff60003800000 */
[----:B------:R-:W-:-:S13]  /*3920*/  ISETP.NE.AND P5, PT, R97, 0x3, PT ;  /* 0x000000036100780c */ /* 0x000fda0003fa5270 */
[----:B------:R-:W-:Y:S05]  /*3930*/  @!P5 BRA `(.L_x_69) ;  /* 0x000000000004d947 */ /* 0x000fea0003800000 */
[----:B------:R-:W-:Y:S01]  /*3940*/  BPT.TRAP 0x1 ;  /* 0x000000040000795c */ /* 0x000fe20000300000 */
.L_x_69:
[----:B------:R-:W-:Y:S01]  /*3950*/  PLOP3.LUT P5, PT, PT, PT, PT, 0x8, 0x0 ;  /* 0x000000000000781c */ /* 0x000fe20003fae170 */
[C---:B------:R-:W-:Y:S01]  /*3960*/  @!P4 IMAD R20, R0.reuse, 0x2000, R57 ;  /* 0x000020000014c824 */ /* 0x040fe200078e0239 */
[----:B------:R-:W-:Y:S01]  /*3970*/  @!P4 PLOP3.LUT P5, PT, P3, PT, PT, 0x80, 0x0 ;  /* 0x000000000000c81c */ /* 0x000fe20001faf070 */
[----:B------:R-:W-:Y:S01]  /*3980*/  BSSY B1, `(.L_x_70) ;  /* 0x0000007000017945 */ /* 0x000fe20003800000 */
[----:B------:R-:W-:Y:S01]  /*3990*/  LEA R14, R0, UR52, 0x3 ;  /* 0x00000034000e7c11 */ /* 0x000fe2000f8e18ff */
[----:B------:R-:W-:Y:S01]  /*39a0*/  @!P4 VIADD R13, R20, 0x20 ;  /* 0x00000020140dc836 */ /* 0x000fe20000000000 */
[----:B------:R-:W-:-:S09]  /*39b0*/  SHF.L.U32 R15, R89, 0x1f, RZ ;  /* 0x0000001f590f7819 */ /* 0x000fd200000006ff */
[----:B------:R-:W-:Y:S01]  /*39c0*/  @P5 VIADD R13, R20, 0xffffffe0 ;  /* 0xffffffe0140d5836 */ /* 0x000fe20000000000 */
[----:B------:R-:W1:Y:S02]  /*39d0*/  SYNCS.PHASECHK.TRANS64.TRYWAIT P5, [R14+URZ+0x40], R15 ;  /* 0x0000400f0e0075a7 */ /* 0x000e6400080a017f */
[----:B-1----:R-:W-:Y:S05]  /*39e0*/  @!P5 BRA `(.L_x_71) ;  /* 0x000000400040d947 */ /* 0x002fea0003800000 */
.L_x_166:
[----:B------:R-:W-:Y:S05]  /*39f0*/  BSYNC B1 ;  /* 0x0000000000017941 */ /* 0x000fea0003800000 */
.L_x_70:
[----:B------:R-:W-:Y:S05]  /*3a00*/  @!P4 WARPSYNC.ALL ;  /* 0x000000000000c948 */ /* 0x000fea0003800000 */
[----:B------:R-:W2:Y:S01]  /*3a10*/  @!P4 LDSM.16.M88.4 R4, [R20] ;  /* 0x000000001404c83b */ /* 0x000ea20000000200 */
[----:B------:R-:W-:-:S03]  /*3a20*/  VIADD R0, R0, 0x1 ;  /* 0x0000000100007836 */ /* 0x000fc60000000000 */
[----:B------:R3:W4:Y:S02]  /*3a30*/  @!P4 LDSM.16.M88.4 R8, [R13] ;  /* 0x000000000d08c83b */ /* 0x0007240000000200 */
[----:B------:R-:W-:-:S04]  /*3a40*/  ISETP.NE.AND P5, PT, R0, 0x4, PT ;  /* 0x000000040000780c */ /* 0x000fc80003fa5270 */
[----:B-1----:R-:W-:Y:S02]  /*3a50*/  SEL R14, RZ, 0x1, P5 ;  /* 0x00000001ff0e7807 */ /* 0x002fe40002800000 */
[----:B------:R-:W-:Y:S02]  /*3a60*/  SEL R0, R0, RZ, P5 ;  /* 0x000000ff00007207 */ /* 0x000fe40002800000 */
[----:B---3--:R-:W-:-:S07]  /*3a70*/  LOP3.LUT R13, R89, R14, RZ, 0x3c, !PT ;  /* 0x0000000e590d7212 */ /* 0x008fce00078e3cff */
.L_x_68:
[----:B------:R-:W-:Y:S05]  /*3a80*/  BSYNC B0 ;  /* 0x0000000000007941 */ /* 0x000fea0003800000 */
.L_x_67:
[--C-:B--2---:R-:W-:Y:S02]  /*3a90*/  HADD2.F32 R20, -RZ, R5.reuse.H0_H0 ;  /* 0x20000005ff147230 */ /* 0x104fe40000004100 */
[C---:B------:R-:W-:Y:S01]  /*3aa0*/  FMUL R21, R91.reuse, R74 ;  /* 0x0000004a5b157220 */ /* 0x040fe20000400000 */
[----:B------:R-:W-:Y:S02]  /*3ab0*/  HADD2.F32 R24, -RZ, R5.H1_H1 ;  /* 0x30000005ff187230 */ /* 0x000fe40000004100 */
[C---:B------:R-:W-:Y:S01]  /*3ac0*/  FMUL R75, R91.reuse, R75 ;  /* 0x0000004b5b4b7220 */ /* 0x040fe20000400000 */
[--C-:B------:R-:W-:Y:S02]  /*3ad0*/  HADD2.F32 R26, -RZ, R6.reuse.H0_H0 ;  /* 0x20000006ff1a7230 */ /* 0x100fe40000004100 */
[C---:B------:R-:W-:Y:S01]  /*3ae0*/  FMUL R23, R91.reuse, R76 ;  /* 0x0000004c5b177220 */ /* 0x040fe20000400000 */
[----:B------:R-:W-:Y:S02]  /*3af0*/  HADD2.F32 R28, -RZ, R6.H1_H1 ;  /* 0x30000006ff1c7230 */ /* 0x000fe40000004100 */
[----:B------:R-:W-:Y:S01]  /*3b00*/  FMUL R77, R91, R77 ;  /* 0x0000004d5b4d7220 */ /* 0x000fe20000400000 */
[C---:B------:R-:W-:Y:S01]  /*3b10*/  FFMA R21, R90.reuse, R20, R21 ;  /* 0x000000145a157223 */ /* 0x040fe20000000015 */
[C---:B------:R-:W-:Y:S01]  /*3b20*/  FFMA R20, R90.reuse, R24, R75 ;  /* 0x000000185a147223 */ /* 0x040fe2000000004b */
[C---:B------:R-:W-:Y:S01]  /*3b30*/  FFMA R23, R90.reuse, R26, R23 ;  /* 0x0000001a5a177223 */ /* 0x040fe20000000017 */
[----:B------:R-:W-:Y:S01]  /*3b40*/  FFMA R24, R90, R28, R77 ;  /* 0x0000001c5a187223 */ /* 0x000fe2000000004d */
[----:B------:R-:W-:-:S02]  /*3b50*/  HADD2.F32 R26, -RZ, R7.H0_H0 ;  /* 0x20000007ff1a7230 */ /* 0x000fc40000004100 */
[C---:B------:R-:W-:Y:S01]  /*3b60*/  FMUL R25, R91.reuse, R78 ;  /* 0x0000004e5b197220 */ /* 0x040fe20000400000 */
[----:B------:R-:W-:Y:S02]  /*3b70*/  HADD2.F32 R28, -RZ, R7.H1_H1 ;  /* 0x30000007ff1c7230 */ /* 0x000fe40000004100 */
[C---:B------:R-:W-:Y:S01]  /*3b80*/  FMUL R79, R91.reuse, R79 ;  /* 0x0000004f5b4f7220 */ /* 0x040fe20000400000 */
[--C-:B----4-:R-:W-:Y:S02]  /*3b90*/  HADD2.F32 R30, -RZ, R8.reuse.H0_H0 ;  /* 0x20000008ff1e7230 */ /* 0x110fe40000004100 */
[C---:B------:R-:W-:Y:S01]  /*3ba0*/  FMUL R27, R91.reuse, R80 ;  /* 0x000000505b1b7220 */ /* 0x040fe20000400000 */
[----:B------:R-:W-:Y:S02]  /*3bb0*/  HADD2.F32 R32, -RZ, R8.H1_H1 ;  /* 0x30000008ff207230 */ /* 0x000fe40000004100 */
[----:B------:R-:W-:Y:S01]  /*3bc0*/  FMUL R81, R91, R81 ;  /* 0x000000515b517220 */ /* 0x000fe20000400000 */
[----:B------:R-:W-:-:S02]  /*3bd0*/  HADD2.F32 R14, -RZ, R4.H0_H0 ;  /* 0x20000004ff0e7230 */ /* 0x000fc40000004100 */
[C---:B------:R-:W-:Y:S01]  /*3be0*/  FMUL R15, R91.reuse, R72 ;  /* 0x000000485b0f7220 */ /* 0x040fe20000400000 */
[--C-:B------:R-:W-:Y:S02]  /*3bf0*/  HADD2.F32 R34, -RZ, R9.reuse.H0_H0 ;  /* 0x20000009ff227230 */ /* 0x100fe40000004100 */
[----:B------:R-:W-:Y:S01]  /*3c00*/  FMUL R29, R91, R82 ;  /* 0x000000525b1d7220 */ /* 0x000fe20000400000 */
[C---:B------:R-:W-:Y:S01]  /*3c10*/  FFMA R25, R90.reuse, R26, R25 ;  /* 0x0000001a5a197223 */ /* 0x040fe20000000019 */
[C---:B------:R-:W-:Y:S01]  /*3c20*/  FFMA R26, R90.reuse, R28, R79 ;  /* 0x0000001c5a1a7223 */ /* 0x040fe2000000004f */
[C---:B------:R-:W-:Y:S01]  /*3c30*/  FFMA R27, R90.reuse, R30, R27 ;  /* 0x0000001e5a1b7223 */ /* 0x040fe2000000001b */
[C---:B------:R-:W-:Y:S01]  /*3c40*/  FFMA R28, R90.reuse, R32, R81 ;  /* 0x000000205a1c7223 */ /* 0x040fe20000000051 */
[C---:B------:R-:W-:Y:S01]  /*3c50*/  FFMA R15, R90.reuse, R14, R15 ;  /* 0x0000000e5a0f7223 */ /* 0x040fe2000000000f */
[----:B------:R-:W-:Y:S01]  /*3c60*/  FFMA R29, R90, R34, R29 ;  /* 0x000000225a1d7223 */ /* 0x000fe2000000001d */
[----:B------:R-:W-:-:S02]  /*3c70*/  HADD2.F32 R30, -RZ, R9.H1_H1 ;  /* 0x30000009ff1e7230 */ /* 0x000fc40000004100 */
[C---:B------:R-:W-:Y:S01]  /*3c80*/  FMUL R83, R91.reuse, R83 ;  /* 0x000000535b537220 */ /* 0x040fe20000400000 */
[----:B------:R-:W-:Y:S02]  /*3c90*/  HADD2.F32 R32, -RZ, R10.H0_H0 ;  /* 0x2000000aff207230 */ /* 0x000fe40000004100 */
[C---:B------:R-:W-:Y:S01]  /*3ca0*/  FMUL R31, R91.reuse, R84 ;  /* 0x000000545b1f7220 */ /* 0x040fe20000400000 */
[----:B------:R-:W-:Y:S02]  /*3cb0*/  HADD2.F32 R14, -RZ, R4.H1_H1 ;  /* 0x30000004ff0e7230 */ /* 0x000fe40000004100 */
[C---:B------:R-:W-:Y:S01]  /*3cc0*/  FMUL R73, R91.reuse, R73 ;  /* 0x000000495b497220 */ /* 0x040fe20000400000 */
[----:B------:R-:W-:Y:S02]  /*3cd0*/  HADD2.F32 R34, -RZ, R10.H1_H1 ;  /* 0x3000000aff227230 */ /* 0x000fe40000004100 */
[----:B------:R-:W-:Y:S01]  /*3ce0*/  FMUL R85, R91, R85 ;  /* 0x000000555b557220 */ /* 0x000fe20000400000 */
[----:B------:R-:W-:-:S02]  /*3cf0*/  HADD2.F32 R36, -RZ, R11.H0_H0 ;  /* 0x2000000bff247230 */ /* 0x000fc40000004100 */
[C---:B------:R-:W-:Y:S01]  /*3d00*/  FMUL R33, R91.reuse, R86 ;  /* 0x000000565b217220 */ /* 0x040fe20000400000 */
[----:B------:R-:W-:Y:S02]  /*3d10*/  HADD2.F32 R38, -RZ, R11.H1_H1 ;  /* 0x3000000bff267230 */ /* 0x000fe40000004100 */
[----:B------:R-:W-:Y:S01]  /*3d20*/  FMUL R87, R91, R87 ;  /* 0x000000575b577220 */ /* 0x000fe20000400000 */
[C---:B------:R-:W-:Y:S01]  /*3d30*/  FFMA R30, R90.reuse, R30, R83 ;  /* 0x0000001e5a1e7223 */ /* 0x040fe20000000053 */
[C---:B------:R-:W-:Y:S01]  /*3d40*/  FFMA R31, R90.reuse, R32, R31 ;  /* 0x000000205a1f7223 */ /* 0x040fe2000000001f */
[C---:B------:R-:W-:Y:S01]  /*3d50*/  FFMA R14, R90.reuse, R14, R73 ;  /* 0x0000000e5a0e7223 */ /* 0x040fe20000000049 */
[C---:B------:R-:W-:Y:S01]  /*3d60*/  FFMA R32, R90.reuse, R34, R85 ;  /* 0x000000225a207223 */ /* 0x040fe20000000055 */
[C---:B------:R-:W-:Y:S01]  /*3d70*/  FFMA R33, R90.reuse, R36, R33 ;  /* 0x000000245a217223 */ /* 0x040fe20000000021 */
        /* <DEDUP_REMOVED lines=31> */
.L_x_73:
[----:B------:R-:W-:Y:S05]  /*3f70*/  BSYNC B0 ;  /* 0x0000000000007941 */ /* 0x000fea0003800000 */
.L_x_72:
[----:B------:R-:W-:Y:S06]  /*3f80*/  BAR.SYNC.DEFER_BLOCKING 0x1, 0x100 ;  /* 0x0044000000007b1d */ /* 0x000fec0000010000 */
[----:B------:R-:W-:Y:S04]  /*3f90*/  BSSY B0, `(.L_x_74) ;  /* 0x0000009000007945 */ /* 0x000fe80003800000 */
[----:B------:R-:W-:Y:S05]  /*3fa0*/  @P0 BRA `(.L_x_75) ;  /* 0x00000000001c0947 */ /* 0x000fea0003800000 */
[----:B------:R-:W-:-:S13]  /*3fb0*/  ISETP.NE.AND P5, PT, R97, 0x3, PT ;  /* 0x000000036100780c */ /* 0x000fda0003fa5270 */
[----:B------:R-:W-:Y:S05]  /*3fc0*/  @!P5 BRA `(.L_x_76) ;  /* 0x000000000004d947 */ /* 0x000fea0003800000 */
[----:B------:R-:W-:Y:S01]  /*3fd0*/  BPT.TRAP 0x1 ;  /* 0x000000040000795c */ /* 0x000fe20000300000 */
.L_x_76:
[----:B------:R-:W-:-:S04]  /*3fe0*/  ULEA UR4, UR42, UR52, 0x3 ;  /* 0x000000342a047291 */ /* 0x000fc8000f8e183f */
[----:B------:R-:W-:-:S04]  /*3ff0*/  UIADD3 UR4, UR4, 0x60, URZ ;  /* 0x0000006004047890 */ /* 0x000fc8000fffe03f */
[----:B------:R-:W-:-:S09]  /*4000*/  UPRMT UR4, UR51, 0x654, UR4 ;  /* 0x0000065433047896 */ /* 0x000fd20008000004 */
[----:B------:R-:W-:Y:S03]  /*4010*/  SYNCS.ARRIVE.TRANS64.RED.A1T0 RZ, [UR4], RZ ;  /* 0x000000ffffff79a7 */ /* 0x000fe60008100404 */
.L_x_75:
[----:B------:R-:W-:Y:S05]  /*4020*/  BSYNC B0 ;  /* 0x0000000000007941 */ /* 0x000fea0003800000 */
.L_x_74:
[----:B------:R-:W-:Y:S01]  /*4030*/  UIADD3 UR4, UR42, 0x1, URZ ;  /* 0x000000012a047890 */ /* 0x000fe2000fffe03f */
[----:B------:R-:W-:Y:S03]  /*4040*/  BSSY B0, `(.L_x_77) ;  /* 0x0000015000007945 */ /* 0x000fe60003800000 */
[----:B------:R-:W-:-:S04]  /*4050*/  UISETP.NE.AND UP0, UPT, UR4, 0x4, UPT ;  /* 0x000000040400788c */ /* 0x000fc8000bf05270 */
[----:B------:R-:W-:Y:S01]  /*4060*/  USEL UR42, UR4, URZ, UP0 ;  /* 0x0000003f042a7287 */ /* 0x000fe20008000000 */
[----:B------:R-:W-:Y:S11]  /*4070*/  @P0 BRA `(.L_x_78) ;  /* 0x0000000000440947 */ /* 0x000ff60003800000 */
[----:B------:R-:W-:-:S13]  /*4080*/  ISETP.NE.AND P5, PT, R97, 0x3, PT ;  /* 0x000000036100780c */ /* 0x000fda0003fa5270 */
[----:B------:R-:W-:Y:S05]  /*4090*/  @!P5 BRA `(.L_x_79) ;  /* 0x000000000004d947 */ /* 0x000fea0003800000 */
[----:B------:R-:W-:Y:S01]  /*40a0*/  BPT.TRAP 0x1 ;  /* 0x000000040000795c */ /* 0x000fe20000300000 */
.L_x_79:
[----:B-1----:R-:W-:Y:S01]  /*40b0*/  SHF.L.U32 R14, R13, 0x1f, RZ ;  /* 0x0000001f0d0e7819 */ /* 0x002fe200000006ff */
[----:B------:R-:W-:Y:S01]  /*40c0*/  BSSY B1, `(.L_x_80) ;  /* 0x0000009000017945 */ /* 0x000fe20003800000 */
[C---:B------:R-:W-:Y:S02]  /*40d0*/  LEA R15, R0.reuse, UR52, 0x3 ;  /* 0x00000034000f7c11 */ /* 0x040fe4000f8e18ff */
[----:B------:R-:W-:Y:S02]  /*40e0*/  PLOP3.LUT P5, PT, PT, PT, PT, 0x8, 0x0 ;  /* 0x000000000000781c */ /* 0x000fe40003fae170 */
[----:B------:R-:W-:Y:S01]  /*40f0*/  @!P4 PLOP3.LUT P5, PT, P3, PT, PT, 0x80, 0x0 ;  /* 0x000000000000c81c */ /* 0x000fe20001faf070 */
[----:B------:R-:W1:Y:S01]  /*4100*/  SYNCS.PHASECHK.TRANS64.TRYWAIT P3, [R15+URZ+0x40], R14 ;  /* 0x0000400e0f0075a7 */ /* 0x000e62000806017f */
[----:B------:R-:W-:-:S05]  /*4110*/  @!P4 LEA R0, R0, R57, 0xd ;  /* 0x000000390000c211 */ /* 0x000fca00078e68ff */
[----:B------:R-:W-:-:S06]  /*4120*/  @!P4 VIADD R13, R0, 0x20 ;  /* 0x00000020000dc836 */ /* 0x000fcc0000000000 */
[----:B------:R-:W-:Y:S01]  /*4130*/  @P5 VIADD R13, R0, 0xffffffe0 ;  /* 0xffffffe0000d5836 */ /* 0x000fe20000000000 */
[----:B-1----:R-:W-:Y:S06]  /*4140*/  @!P3 BRA `(.L_x_81) ;  /* 0x00000038007cb947 */ /* 0x002fec0003800000 */
.L_x_167:
[----:B------:R-:W-:Y:S05]  /*4150*/  BSYNC B1 ;  /* 0x0000000000017941 */ /* 0x000fea0003800000 */
.L_x_80:
[----:B------:R-:W-:Y:S05]  /*4160*/  @!P4 WARPSYNC.ALL ;  /* 0x000000000000c948 */ /* 0x000fea0003800000 */
[----:B------:R2:W3:Y:S04]  /*4170*/  @!P4 LDSM.16.M88.4 R4, [R0] ;  /* 0x000000000004c83b */ /* 0x0004e80000000200 */
[----:B------:R2:W4:Y:S02]  /*4180*/  @!P4 LDSM.16.M88.4 R8, [R13] ;  /* 0x000000000d08c83b */ /* 0x0005240000000200 */
.L_x_78:
[----:B------:R-:W-:Y:S05]  /*4190*/  BSYNC B0 ;  /* 0x0000000000007941 */ /* 0x000fea0003800000 */
.L_x_77:
[----:B---3--:R-:W-:Y:S02]  /*41a0*/  HADD2.F32 R21, -RZ, R5.H0_H0 ;  /* 0x20000005ff157230 */ /* 0x008fe40000004100 */
[C---:B------:R-:W-:Y:S01]  /*41b0*/  FMUL R57, R91.reuse, R40 ;  /* 0x000000285b397220 */ /* 0x040fe20000400000 */
[----:B------:R-:W-:Y:S02]  /*41c0*/  HADD2.F32 R27, -RZ, R7.H0_H0 ;  /* 0x20000007ff1b7230 */ /* 0x000fe40000004100 */
[C---:B--2---:R-:W-:Y:S01]  /*41d0*/  FMUL R0, R91.reuse, R41 ;  /* 0x000000295b007220 */ /* 0x044fe20000400000 */
[--C-:B------:R-:W-:Y:S02]  /*41e0*/  HADD2.F32 R13, -RZ, R4.reuse.H0_H0 ;  /* 0x20000004ff0d7230 */ /* 0x100fe40000004100 */
[C---:B------:R-:W-:Y:S01]  /*41f0*/  FMUL R42, R91.reuse, R42 ;  /* 0x0000002a5b2a7220 */ /* 0x040fe20000400000 */
[----:B-1----:R-:W-:Y:S02]  /*4200*/  HADD2.F32 R15, -RZ, R4.H1_H1 ;  /* 0x30000004ff0f7230 */ /* 0x002fe40000004100 */
[----:B------:R-:W-:Y:S01]  /*4210*/  FMUL R4, R91, R43 ;  /* 0x0000002b5b047220 */ /* 0x000fe20000400000 */
[----:B------:R-:W-:-:S02]  /*4220*/  HADD2.F32 R5, -RZ, R5.H1_H1 ;  /* 0x30000005ff057230 */ /* 0x000fc40000004100 */
[C---:B------:R-:W-:Y:S01]  /*4230*/  FMUL R44, R91.reuse, R44 ;  /* 0x0000002c5b2c7220 */ /* 0x040fe20000400000 */
[--C-:B------:R-:W-:Y:S02]  /*4240*/  HADD2.F32 R23, -RZ, R6.reuse.H0_H0 ;  /* 0x20000006ff177230 */ /* 0x100fe40000004100 */
[C---:B------:R-:W-:Y:S01]  /*4250*/  FMUL R46, R91.reuse, R46 ;  /* 0x0000002e5b2e7220 */ /* 0x040fe20000400000 */
[----:B------:R-:W-:Y:S02]  /*4260*/  HADD2.F32 R25, -RZ, R6.H1_H1 ;  /* 0x30000006ff197230 */ /* 0x000fe40000004100 */
[C---:B------:R-:W-:Y:S01]  /*4270*/  FMUL R6, R91.reuse, R45 ;  /* 0x0000002d5b067220 */ /* 0x040fe20000400000 */
[----:B------:R-:W-:Y:S02]  /*4280*/  HADD2.F32 R7, -RZ, R7.H1_H1 ;  /* 0x30000007ff077230 */ /* 0x000fe40000004100 */
[----:B------:R-:W-:Y:S01]  /*4290*/  FMUL R14, R91, R47 ;  /* 0x0000002f5b0e7220 */ /* 0x000fe20000400000 */
[----:B----4-:R-:W-:-:S02]  /*42a0*/  HADD2.F32 R33, -RZ, R9.H0_H0 ;  /* 0x20000009ff217230 */ /* 0x010fc40000004100 */
[C---:B------:R-:W-:Y:S01]  /*42b0*/  FMUL R52, R91.reuse, R52 ;  /* 0x000000345b347220 */ /* 0x040fe20000400000 */
[--C-:B------:R-:W-:Y:S02]  /*42c0*/  HADD2.F32 R35, -RZ, R10.reuse.H0_H0 ;  /* 0x2000000aff237230 */ /* 0x100fe40000004100 */
[C---:B------:R-:W-:Y:S01]  /*42d0*/  FMUL R26, R91.reuse, R53 ;  /* 0x000000355b1a7220 */ /* 0x040fe20000400000 */
[----:B------:R-:W-:Y:S02]  /*42e0*/  HADD2.F32 R37, -RZ, R10.H1_H1 ;  /* 0x3000000aff257230 */ /* 0x000fe40000004100 */
[C---:B------:R-:W-:Y:S01]  /*42f0*/  FMUL R48, R91.reuse, R48 ;  /* 0x000000305b307220 */ /* 0x040fe20000400000 */
[----:B------:R-:W-:Y:S02]  /*4300*/  HADD2.F32 R39, -RZ, R11.H0_H0 ;  /* 0x2000000bff277230 */ /* 0x000fe40000004100 */
[----:B------:R-:W-:Y:S01]  /*4310*/  FMUL R20, R91, R49 ;  /* 0x000000315b147220 */ /* 0x000fe20000400000 */
[----:B------:R-:W-:-:S02]  /*4320*/  HADD2.F32 R29, -RZ, R8.H0_H0 ;  /* 0x20000008ff1d7230 */ /* 0x000fc40000004100 */
[C---:B------:R-:W-:Y:S01]  /*4330*/  FMUL R50, R91.reuse, R50 ;  /* 0x000000325b327220 */ /* 0x040fe20000400000 */
[----:B------:R-:W-:Y:S02]  /*4340*/  HADD2.F32 R31, -RZ, R8.H1_H1 ;  /* 0x30000008ff1f7230 */ /* 0x000fe40000004100 */
[C---:B------:R-:W-:Y:S01]  /*4350*/  FMUL R24, R91.reuse, R51 ;  /* 0x000000335b187220 */ /* 0x040fe20000400000 */
[----:B------:R-:W-:Y:S02]  /*4360*/  HADD2.F32 R9, -RZ, R9.H1_H1 ;  /* 0x30000009ff097230 */ /* 0x000fe40000004100 */
        /* <DEDUP_REMOVED lines=43> */
[----:B------:R-:W-:Y:S02]  /*4620*/  UIADD3 UR4, UR52, 0x6200, URZ ;  /* 0x0000620034047890 */ /* 0x000fe4000fffe03f */
[----:B------:R-:W-:Y:S01]  /*4630*/  UIADD3.X UR9, URZ, UR55, URZ, UP0, !UPT ;  /* 0x000000373f097290 */ /* 0x000fe200087fe43f */
[----:B------:R-:W-:-:S08]  /*4640*/  UMOV UR7, UR47 ;  /* 0x0000002f00077c82 */ /* 0x000fd00008000000 */
[----:B------:R2:W-:Y:S01]  /*4650*/  UTMASTG.3D [UR4], [UR8] ;  /* 0x00000004080073b5 */ /* 0x0005e20008010000 */
[----:B------:R0:W-:Y:S01]  /*4660*/  UTMACMDFLUSH ;  /* 0x00000000000079b7 */ /* 0x0001e20000000000 */
[----:B--2---:R-:W-:-:S04]  /*4670*/  DEPBAR.LE SB0, 0x1 ;  /* 0x000080400000791a */ /* 0x004fc80000000000 */
.L_x_83:
[----:B------:R-:W-:Y:S05]  /*4680*/  BSYNC B0 ;  /* 0x0000000000007941 */ /* 0x000fea0003800000 */
.L_x_82:
[----:B------:R-:W-:Y:S06]  /*4690*/  BAR.SYNC.DEFER_BLOCKING 0x1, 0x100 ;  /* 0x0044000000007b1d */ /* 0x000fec0000010000 */
[----:B------:R-:W-:Y:S04]  /*46a0*/  BSSY B0, `(.L_x_84) ;  /* 0x0000009000007945 */ /* 0x000fe80003800000 */
[----:B------:R-:W-:Y:S05]  /*46b0*/  @P0 BRA `(.L_x_85) ;  /* 0x00000000001c0947 */ /* 0x000fea0003800000 */
[----:B------:R-:W-:-:S13]  /*46c0*/  ISETP.NE.AND P0, PT, R97, 0x3, PT ;  /* 0x000000036100780c */ /* 0x000fda0003f05270 */
[----:B------:R-:W-:Y:S05]  /*46d0*/  @!P0 BRA `(.L_x_86) ;  /* 0x0000000000048947 */ /* 0x000fea0003800000 */
[----:B------:R-:W-:Y:S01]  /*46e0*/  BPT.TRAP 0x1 ;  /* 0x000000040000795c */ /* 0x000fe20000300000 */
.L_x_86:
[----:B------:R-:W-:-:S04]  /*46f0*/  ULEA UR4, UR42, UR52, 0x3 ;  /* 0x000000342a047291 */ /* 0x000fc8000f8e183f */
[----:B------:R-:W-:-:S04]  /*4700*/  UIADD3 UR4, UR4, 0x60, URZ ;  /* 0x0000006004047890 */ /* 0x000fc8000fffe03f */
[----:B------:R-:W-:-:S09]  /*4710*/  UPRMT UR4, UR51, 0x654, UR4 ;  /* 0x0000065433047896 */ /* 0x000fd20008000004 */
[----:B------:R-:W-:Y:S03]  /*4720*/  SYNCS.ARRIVE.TRANS64.RED.A1T0 RZ, [UR4], RZ ;  /* 0x000000ffffff79a7 */ /* 0x000fe60008100404 */
.L_x_85:
[----:B------:R-:W-:Y:S05]  /*4730*/  BSYNC B0 ;  /* 0x0000000000007941 */ /* 0x000fea0003800000 */
.L_x_84:
[----:B------:R-:W-:Y:S01]  /*4740*/  IADD3 R16, P0, R16, UR38, RZ ;  /* 0x0000002610107c10 */ /* 0x000fe2000ff1e0ff */
[----:B------:R-:W-:Y:S01]  /*4750*/  ULDC.64 UR4, c[0x0][0x8f8] ;  /* 0x00023e0000047ab9 */ /* 0x000fe20000000a00 */
[----:B------:R-:W-:Y:S01]  /*4760*/  UIADD3 UR42, UR42, 0x1, URZ ;  /* 0x000000012a2a7890 */ /* 0x000fe2000fffe03f */
[----:B------:R-:W-:Y:S01]  /*4770*/  PRMT R0, RZ, 0x7610, R0 ;  /* 0x00007610ff007816 */ /* 0x000fe20000000000 */
[----:B------:R-:W-:Y:S01]  /*4780*/  UMOV UR47, 0xffffffff ;  /* 0xffffffff002f7882 */ /* 0x000fe20000000000 */
[----:B------:R-:W-:Y:S01]  /*4790*/  IADD3.X R17, R17, UR37, RZ, P0, !PT ;  /* 0x0000002511117c10 */ /* 0x000fe200087fe4ff */
[----:B------:R-:W-:Y:S01]  /*47a0*/  UISETP.NE.AND UP0, UPT, UR42, 0x4, UPT ;  /* 0x000000042a00788c */ /* 0x000fe2000bf05270 */
[----:B------:R-:W-:Y:S01]  /*47b0*/  ISETP.GE.U32.AND P0, PT, R16, UR4, PT ;  /* 0x0000000410007c0c */ /* 0x000fe2000bf06070 */
[----:B------:R-:W-:Y:S02]  /*47c0*/  IMAD.MOV.U32 R23, RZ, RZ, -0x1 ;  /* 0xffffffffff177424 */ /* 0x000fe400078e00ff */
[----:B------:R-:W-:Y:S01]  /*47d0*/  USEL UR42, UR42, URZ, UP0 ;  /* 0x0000003f2a2a7287 */ /* 0x000fe20008000000 */
[----:B------:R-:W-:Y:S01]  /*47e0*/  ISETP.GE.U32.AND.EX P0, PT, R17, UR5, PT, P0 ;  /* 0x0000000511007c0c */ /* 0x000fe2000bf06100 */
[----:B------:R-:W-:-:S12]  /*47f0*/  IMAD.MOV.U32 R92, RZ, RZ, -0x1 ;  /* 0xffffffffff5c7424 */ /* 0x000fd800078e00ff */
[----:B------:R-:W-:Y:S05]  /*4800*/  @P0 BRA `(.L_x_87) ;  /* 0x0000000400680947 */ /* 0x000fea0003800000 */
[----:B-1----:R-:W1:Y:S01]  /*4810*/  S2R R12, SR_CTAID.X ;  /* 0x00000000000c7919 */ /* 0x002e620000002500 */
[----:B------:R-:W2:Y:S01]  /*4820*/  LDC.64 R10, c[0x0][0x8d0] ;  /* 0x00023400ff0a7b82 */ /* 0x000ea20000000a00 */
[----:B------:R-:W-:Y:S01]  /*4830*/  ULDC UR4, c[0x0][0x150] ;  /* 0x0000540000047ab9 */ /* 0x000fe20000000800 */
[----:B------:R-:W-:Y:S01]  /*4840*/  IMAD.MOV.U32 R8, RZ, RZ, R16 ;  /* 0x000000ffff087224 */ /* 0x000fe200078e0010 */
[----:B------:R-:W3:Y:S01]  /*4850*/  S2R R24, SR_CTAID.Y ;  /* 0x0000000000187919 */ /* 0x000ee20000002600 */
[----:B------:R-:W-:-:S04]  /*4860*/  IMAD.MOV.U32 R9, RZ, RZ, R17 ;  /* 0x000000ffff097224 */ /* 0x000fc800078e0011 */
[----:B------:R-:W4:Y:S08]  /*4870*/  LDC R25, c[0x0][0x144] ;  /* 0x00005100ff197b82 */ /* 0x000f300000000800 */
[----:B------:R-:W3:Y:S08]  /*4880*/  LDC R0, c[0x0][0x8d8] ;  /* 0x00023600ff007b82 */ /* 0x000ef00000000800 */
[----:B------:R-:W3:Y:S01]  /*4890*/  LDC.64 R14, c[0x0][0x8c8] ;  /* 0x00023200ff0e7b82 */ /* 0x000ee20000000a00 */
[----:B--2---:R-:W-:-:S04]  /*48a0*/  ISETP.NE.U32.AND P0, PT, R10, RZ, PT ;  /* 0x000000ff0a00720c */ /* 0x004fc80003f05070 */
[----:B------:R-:W-:Y:S02]  /*48b0*/  ISETP.NE.AND.EX P0, PT, R11, RZ, PT, P0 ;  /* 0x000000ff0b00720c */ /* 0x000fe40003f05300 */
[----:B-1----:R-:W-:-:S05]  /*48c0*/  I2FP.F32.U32 R3, R12 ;  /* 0x0000000c00037245 */ /* 0x002fca0000201000 */
[----:B------:R-:W-:-:S04]  /*48d0*/  FMUL R3, R3, UR4 ;  /* 0x0000000403037c20 */ /* 0x000fc80008400000 */
[----:B------:R1:W2:Y:S02]  /*48e0*/  F2I.U32.TRUNC.NTZ R23, R3 ;  /* 0x0000000300177305 */ /* 0x0002a4000020f000 */
[----:B----4-:R-:W-:Y:S05]  /*48f0*/  @!P0 BRA `(.L_x_88) ;  /* 0x0000000000288947 */ /* 0x010fea0003800000 */
[----:B-1----:R-:W1:Y:S02]  /*4900*/  LDC R3, c[0x0][0x8dc] ;  /* 0x00023700ff037b82 */ /* 0x002e640000000800 */
[----:B-1----:R-:W-:-:S05]  /*4910*/  IADD3 R3, P0, R16, R3, RZ ;  /* 0x0000000310037210 */ /* 0x002fca0007f1e0ff */
[----:B------:R-:W-:-:S04]  /*4920*/  IMAD.X R13, RZ, RZ, R17, P0 ;  /* 0x000000ffff0d7224 */ /* 0x000fc800000e0611 */
[----:B------:R-:W-:-:S04]  /*4930*/  IMAD.WIDE.U32 R4, R13, R10, RZ ;  /* 0x0000000a0d047225 */ /* 0x000fc800078e00ff */
[----:B------:R-:W-:-:S04]  /*4940*/  IMAD.WIDE.U32 R6, P0, R3, R11, R4 ;  /* 0x0000000b03067225 */ /* 0x000fc80007800004 */
[----:B------:R-:W-:Y:S01]  /*4950*/  IMAD.WIDE.U32 R4, R3, R10, RZ ;  /* 0x0000000a03047225 */ /* 0x000fe200078e00ff */
[----:B------:R-:W-:-:S03]  /*4960*/  IADD3.X R9, RZ, RZ, RZ, P0, !PT ;  /* 0x000000ffff097210 */ /* 0x000fc600007fe4ff */
[----:B------:R-:W-:Y:S01]  /*4970*/  IMAD.MOV.U32 R8, RZ, RZ, R7 ;  /* 0x000000ffff087224 */ /* 0x000fe200078e0007 */
[----:B------:R-:W-:-:S05]  /*4980*/  IADD3 RZ, P0, R5, R6, RZ ;  /* 0x0000000605ff7210 */ /* 0x000fca0007f1e0ff */
[----:B------:R-:W-:-:S08]  /*4990*/  IMAD.WIDE.U32.X R8, R13, R11, R8, P0 ;  /* 0x0000000b0d087225 */ /* 0x000fd000000e0408 */
.L_x_88:
[----:B------:R-:W4:Y:S01]  /*49a0*/  LDC.64 R20, c[0x0][0x8e8] ;  /* 0x00023a00ff147b82 */ /* 0x000f220000000a00 */
[-C--:B---3--:R-:W-:Y:S01]  /*49b0*/  SHF.R.U64 R31, R8, R0.reuse, R9 ;  /* 0x00000000081f7219 */ /* 0x088fe20000001209 */
[----:B--2---:R-:W-:Y:S01]  /*49c0*/  IMAD.MOV R23, RZ, RZ, -R23 ;  /* 0x000000ffff177224 */ /* 0x004fe200078e0a17 */
[----:B------:R-:W-:Y:S01]  /*49d0*/  SHF.R.U32.HI R0, RZ, R0, R9 ;  /* 0x00000000ff007219 */ /* 0x000fe20000011609 */
[----:B------:R-:W-:Y:S01]  /*49e0*/  ULDC UR4, c[0x0][0x154] ;  /* 0x0000550000047ab9 */ /* 0x000fe20000000800 */
[----:B-1----:R-:W-:Y:S01]  /*49f0*/  IADD3 R3, P0, RZ, -R31, RZ ;  /* 0x8000001fff037210 */ /* 0x002fe20007f1e0ff */
[----:B------:R-:W-:Y:S02]  /*4a00*/  IMAD R26, R25, R23, R12 ;  /* 0x00000017191a7224 */ /* 0x000fe400078e020c */
[----:B------:R-:W1:Y:S01]  /*4a10*/  LDC R6, c[0x0][0x8c0] ;  /* 0x00023000ff067b82 */ /* 0x000e620000000800 */
[----:B------:R-:W-:Y:S02]  /*4a20*/  IMAD.MOV.U32 R7, RZ, RZ, 0x1 ;  /* 0x00000001ff077424 */ /* 0x000fe400078e00ff */
[----:B------:R-:W-:-:S04]  /*4a30*/  IMAD.X R5, RZ, RZ, ~R0, P0 ;  /* 0x000000ffff057224 */ /* 0x000fc800000e0e00 */
[-C--:B------:R-:W-:Y:S01]  /*4a40*/  IMAD R0, R5, R14.reuse, RZ ;  /* 0x0000000e05007224 */ /* 0x080fe200078e02ff */
[----:B------:R-:W2:Y:S01]  /*4a50*/  LDC R8, c[0x0][0x8b0] ;  /* 0x00022c00ff087b82 */ /* 0x000ea20000000800 */
[----:B------:R-:W-:-:S04]  /*4a60*/  IMAD.WIDE.U32 R4, R3, R14, R16 ;  /* 0x0000000e03047225 */ /* 0x000fc800078e0010 */
[----:B------:R-:W-:Y:S01]  /*4a70*/  IMAD R3, R3, R15, R0 ;  /* 0x0000000f03037224 */ /* 0x000fe200078e0200 */
[----:B------:R-:W-:Y:S02]  /*4a80*/  I2FP.F32.U32 R0, R24 ;  /* 0x0000001800007245 */ /* 0x000fe40000201000 */
[----:B------:R-:W3:Y:S01]  /*4a90*/  LDC R28, c[0x0][0x900] ;  /* 0x00024000ff1c7b82 */ /* 0x000ee20000000800 */
[----:B------:R-:W-:Y:S01]  /*4aa0*/  IMAD.IADD R3, R5, 0x1, R3 ;  /* 0x0000000105037824 */ /* 0x000fe200078e0203 */
[----:B----4-:R-:W-:Y:S01]  /*4ab0*/  ISETP.NE.U32.AND P0, PT, R20, RZ, PT ;  /* 0x000000ff1400720c */ /* 0x010fe20003f05070 */
[----:B------:R-:W-:Y:S01]  /*4ac0*/  FMUL R0, R0, UR4 ;  /* 0x0000000400007c20 */ /* 0x000fe20008400000 */
[----:B------:R-:W-:Y:S02]  /*4ad0*/  IMAD.MOV.U32 R5, RZ, RZ, -0x1 ;  /* 0xffffffffff057424 */ /* 0x000fe400078e00ff */
[----:B------:R-:W-:Y:S01]  /*4ae0*/  ISETP.NE.AND.EX P0, PT, R21, RZ, PT, P0 ;  /* 0x000000ff1500720c */ /* 0x000fe20003f05300 */
[----:B------:R4:W3:Y:S01]  /*4af0*/  F2I.U32.TRUNC.NTZ R13, R0 ;  /* 0x00000000000d7305 */ /* 0x0008e2000020f000 */
[----:B------:R-:W4:Y:S01]  /*4b00*/  LDC R15, c[0x0][0x148] ;  /* 0x00005200ff0f7b82 */ /* 0x000f220000000800 */
[----:B-1----:R-:W-:-:S02]  /*4b10*/  SHF.R.U64 R12, R4, R6, R3 ;  /* 0x00000006040c7219 */ /* 0x002fc40000001203 */
[----:B------:R-:W-:-:S05]  /*4b20*/  SHF.R.U32.HI R3, RZ, R6, R3 ;  /* 0x00000006ff037219 */ /* 0x000fca0000011603 */
[----:B------:R-:W1:Y:S01]  /*4b30*/  LDC R25, c[0x0][0x8a8] ;  /* 0x00022a00ff197b82 */ /* 0x000e620000000800 */
[-CC-:B--2---:R-:W-:Y:S02]  /*4b40*/  SHF.R.U64 R10, R12, R8.reuse, R3.reuse ;  /* 0x000000080c0a7219 */ /* 0x184fe40000001203 */
[----:B------:R-:W-:-:S05]  /*4b50*/  SHF.R.U32.HI R3, RZ, R8, R3 ;  /* 0x00000008ff037219 */ /* 0x000fca0000011603 */
[----:B------:R-:W2:Y:S01]  /*4b60*/  LDC R27, c[0x0][0x8f0] ;  /* 0x00023c00ff1b7b82 */ /* 0x000ea20000000800 */
[-C--:B---3--:R-:W-:Y:S02]  /*4b70*/  SHF.L.U32 R4, R5, R28.reuse, RZ ;  /* 0x0000001c05047219 */ /* 0x088fe400000006ff */
[-CC-:B------:R-:W-:Y:S02]  /*4b80*/  SHF.R.U64 R14, R10, R28.reuse, R3.reuse ;  /* 0x0000001c0a0e7219 */ /* 0x180fe40000001203 */
[----:B------:R-:W-:Y:S02]  /*4b90*/  SHF.R.U32.HI R5, RZ, R28, R3 ;  /* 0x0000001cff057219 */ /* 0x000fe40000011603 */
[----:B------:R-:W-:Y:S01]  /*4ba0*/  LOP3.LUT R23, RZ, R4, RZ, 0x33, !PT ;  /* 0x00000004ff177212 */ /* 0x000fe200078e33ff */
[----:B------:R-:W3:Y:S01]  /*4bb0*/  LDC R29, c[0x0][0x8e0] ;  /* 0x00023800ff1d7b82 */ /* 0x000ee20000000800 */
[----:B------:R-:W-:Y:S01]  /*4bc0*/  SHF.L.U32 R28, R7, R28, RZ ;  /* 0x0000001c071c7219 */ /* 0x000fe200000006ff */
[----:B------:R-:W-:-:S06]  /*4bd0*/  IMAD.MOV.U32 R4, RZ, RZ, R14 ;  /* 0x000000ffff047224 */ /* 0x000fcc00078e000e */
[----:B------:R-:W1:Y:S01]  /*4be0*/  LDC R30, c[0x0][0x8b8] ;  /* 0x00022e00ff1e7b82 */ /* 0x000e620000000800 */
[----:B------:R-:W-:Y:S05]  /*4bf0*/  @!P0 BRA `(.L_x_89) ;  /* 0x0000000000288947 */ /* 0x000fea0003800000 */
[----:B------:R-:W5:Y:S02]  /*4c00*/  LDC R3, c[0x0][0x8f4] ;  /* 0x00023d00ff037b82 */ /* 0x000f640000000800 */
[----:B-----5:R-:W-:-:S04]  /*4c10*/  IADD3 R3, P0, R14, R3, RZ ;  /* 0x000000030e037210 */ /* 0x020fc80007f1e0ff */
[----:B------:R-:W-:-:S05]  /*4c20*/  IADD3.X R11, RZ, R5, RZ, P0, !PT ;  /* 0x00000005ff0b7210 */ /* 0x000fca00007fe4ff */
[----:B------:R-:W-:-:S04]  /*4c30*/  IMAD.WIDE.U32 R4, R11, R20, RZ ;  /* 0x000000140b047225 */ /* 0x000fc800078e00ff */
[----:B------:R-:W-:-:S04]  /*4c40*/  IMAD.WIDE.U32 R6, P0, R3, R21, R4 ;  /* 0x0000001503067225 */ /* 0x000fc80007800004 */
[----:B------:R-:W-:-:S04]  /*4c50*/  IMAD.WIDE.U32 R4, R3, R20, RZ ;  /* 0x0000001403047225 */ /* 0x000fc800078e00ff */
[----:B------:R-:W-:Y:S01]  /*4c60*/  IMAD.X R9, RZ, RZ, RZ, P0 ;  /* 0x000000ffff097224 */ /* 0x000fe200000e06ff */
[----:B------:R-:W-:Y:S01]  /*4c70*/  IADD3 RZ, P0, R5, R6, RZ ;  /* 0x0000000605ff7210 */ /* 0x000fe20007f1e0ff */
[----:B------:R-:W-:-:S04]  /*4c80*/  IMAD.MOV.U32 R8, RZ, RZ, R7 ;  /* 0x000000ffff087224 */ /* 0x000fc800078e0007 */
[----:B------:R-:W-:-:S08]  /*4c90*/  IMAD.WIDE.U32.X R4, R11, R21, R8, P0 ;  /* 0x000000150b047225 */ /* 0x000fd000000e0408 */
.L_x_89:
[----:B------:R-:W-:Y:S01]  /*4ca0*/  ISETP.NE.AND P0, PT, R2, 0x1, PT ;  /* 0x000000010200780c */ /* 0x000fe20003f05270 */
[----:B------:R-:W-:Y:S01]  /*4cb0*/  IMAD.MOV R13, RZ, RZ, -R13 ;  /* 0x000000ffff0d7224 */ /* 0x000fe200078e0a0d */
[----:B--2-4-:R-:W-:Y:S01]  /*4cc0*/  SHF.R.U64 R0, R4, R27, R5 ;  /* 0x0000001b04007219 */ /* 0x014fe20000001205 */
[----:B-1----:R-:W-:Y:S01]  /*4cd0*/  VIADD R5, R25, 0xffffffff ;  /* 0xffffffff19057836 */ /* 0x002fe20000000000 */
[----:B------:R-:W-:Y:S02]  /*4ce0*/  LOP3.LUT R23, R10, R23, RZ, 0xc0, !PT ;  /* 0x000000170a177212 */ /* 0x000fe400078ec0ff */
[----:B------:R-:W-:Y:S01]  /*4cf0*/  R2UR UR47, R31 ;  /* 0x000000001f2f72ca */ /* 0x000fe200000e0000 */
[----:B------:R-:W-:Y:S01]  /*4d00*/  IMAD.MOV R3, RZ, RZ, -R0 ;  /* 0x000000ffff037224 */ /* 0x000fe200078e0a00 */
[----:B------:R-:W-:Y:S01]  /*4d10*/  LOP3.LUT R5, R12, R5, RZ, 0xc0, !PT ;  /* 0x000000050c057212 */ /* 0x000fe200078ec0ff */
[----:B------:R-:W-:Y:S02]  /*4d20*/  IMAD R23, R28, R0, R23 ;  /* 0x000000001c177224 */ /* 0x000fe400078e0217 */
[----:B---3--:R-:W-:-:S02]  /*4d30*/  IMAD R0, R3, R29, R14 ;  /* 0x0000001d03007224 */ /* 0x008fc400078e020e */
[----:B------:R-:W-:Y:S02]  /*4d40*/  @P0 IMAD R26, R15, R13, R24 ;  /* 0x0000000d0f1a0224 */ /* 0x000fe400078e0218 */
[----:B------:R-:W-:Y:S02]  /*4d50*/  IMAD R0, R0, R25, R5 ;  /* 0x0000001900007224 */ /* 0x000fe400078e0205 */
[----:B------:R-:W-:Y:S02]  /*4d60*/  IMAD R23, R23, R30, R26 ;  /* 0x0000001e17177224 */ /* 0x000fe400078e021a */
[----:B------:R-:W-:-:S03]  /*4d70*/  IMAD.MOV.U32 R3, RZ, RZ, 0x1 ;  /* 0x00000001ff037424 */ /* 0x000fc600078e00ff */
[----:B------:R-:W-:Y:S02]  /*4d80*/  SEL R92, R0, R23, !P0 ;  /* 0x00000017005c7207 */ /* 0x000fe40004000000 */
[----:B------:R-:W-:Y:S02]  /*4d90*/  SEL R23, R23, R0, !P0 ;  /* 0x0000000017177207 */ /* 0x000fe40004000000 */
[----:B------:R-:W-:-:S07]  /*4da0*/  PRMT R0, R3, 0x7610, R0 ;  /* 0x0000761003007816 */ /* 0x000fce0000000000 */
.L_x_87:
[----:B------:R-:W-:Y:S01]  /*4db0*/  UIADD3 UR49, UR50, UR49, URZ ;  /* 0x0000003132317290 */ /* 0x000fe2000fffe03f */
[----:B------:R-:W-:Y:S01]  /*4dc0*/  LOP3.LUT P0, RZ, R0, 0xff, RZ, 0xc0, !PT ;  /* 0x000000ff00ff7812 */ /* 0x000fe2000780c0ff */
[----:B------:R-:W-:Y:S02]  /*4dd0*/  UIADD3 UR43, UR43, 0x4, URZ ;  /* 0x000000042b2b7890 */ /* 0x000fe4000fffe03f */
[----:B------:R-:W-:Y:S02]  /*4de0*/  USHF.R.U32.HI UR4, URZ, 0x2, UR49 ;  /* 0x000000023f047899 */ /* 0x000fe40008011631 */
[----:B------:R-:W-:Y:S02]  /*4df0*/  UISETP.GT.U32.AND UP0, UPT, UR49, 0x3, UPT ;  /* 0x000000033100788c */ /* 0x000fe4000bf04070 */
[----:B------:R-:W-:Y:S02]  /*4e00*/  ULOP3.LUT UR4, UR4, 0x1, URZ, 0xc0, !UPT ;  /* 0x0000000104047892 */ /* 0x000fe4000f8ec03f */
[----:B------:R-:W-:-:S02]  /*4e10*/  UISETP.LT.U32.AND UP1, UPT, UR50, 0x4, UP0 ;  /* 0x000000043200788c */ /* 0x000fc40008721070 */
[----:B------:R-:W-:Y:S02]  /*4e20*/  UISETP.NE.U32.AND UP2, UPT, UR4, 0x1, UPT ;  /* 0x000000010400788c */ /* 0x000fe4000bf45070 */
[----:B------:R-:W-:Y:S02]  /*4e30*/  USEL UR5, URZ, 0x1, !UP1 ;  /* 0x000000013f057887 */ /* 0x000fe4000c800000 */
[----:B------:R-:W-:Y:S02]  /*4e40*/  UISETP.GT.U32.AND UP0, UPT, UR50, 0x3, !UP2 ;  /* 0x000000033200788c */ /* 0x000fe4000d704070 */
[----:B------:R-:W-:Y:S02]  /*4e50*/  ULOP3.LUT UR49, UR49, 0x3, URZ, 0xc0, !UPT ;  /* 0x0000000331317892 */ /* 0x000fe4000f8ec03f */
[----:B------:R-:W-:-:S04]  /*4e60*/  USEL UR4, URZ, 0x1, !UP0 ;  /* 0x000000013f047887 */ /* 0x000fc8000c000000 */
[----:B------:R-:W-:Y:S01]  /*4e70*/  ULOP3.LUT UR48, UR4, UR48, UR5, 0x96, !UPT ;  /* 0x0000003004307292 */ /* 0x000fe2000f8e9605 */
[----:B------:R-:W-:Y:S11]  /*4e80*/  @P0 BRA `(.L_x_90) ;  /* 0xffffffc4006c0947 */ /* 0x000ff6000383ffff */
[----:B------:R-:W-:-:S13]  /*4e90*/  PLOP3.LUT P0, PT, PT, PT, PT, 0x8, 0x0 ;  /* 0x000000000000781c */ /* 0x000fda0003f0e170 */
.L_x_18:
[----:B------:R-:W-:Y:S05]  /*4ea0*/  @P0 BRA `(.L_x_10) ;  /* 0x0000002800b00947 */ /* 0x000fea0003800000 */
[----:B------:R-:W-:Y:S01]  /*4eb0*/  ULDC.64 UR6, c[0x0][0x588] ;  /* 0x0001620000067ab9 */ /* 0x000fe20000000a00 */
[----:B------:R-:W-:Y:S01]  /*4ec0*/  ISETP.NE.AND.EX P1, PT, R99, RZ, PT, P1 ;  /* 0x000000ff6300720c */ /* 0x000fe20003f25310 */
[----:B------:R-:W-:-:S04]  /*4ed0*/  DEPBAR.LE SB0, 0x0 ;  /* 0x000080000000791a */ /* 0x000fc80000000000 */
[----:B------:R-:W-:Y:S01]  /*4ee0*/  ISETP.NE.U32.AND P0, PT, RZ, UR6, PT ;  /* 0x00000006ff007c0c */ /* 0x000fe2000bf05070 */
[----:B------:R-:W-:Y:S03]  /*4ef0*/  BSSY B0, `(.L_x_91) ;  /* 0x0000014000007945 */ /* 0x000fe60003800000 */
[----:B------:R-:W-:-:S13]  /*4f00*/  ISETP.NE.AND.EX P0, PT, RZ, UR7, PT, P0 ;  /* 0x00000007ff007c0c */ /* 0x000fda000bf05300 */
[----:B------:R-:W-:Y:S05]  /*4f10*/  @P0 BRA P1, `(.L_x_92) ;  /* 0x0000000000440947 */ /* 0x000fea0000800000 */
[----:B------:R-:W-:-:S04]  /*4f20*/  ISETP.NE.U32.AND P0, PT, R98, RZ, PT ;  /* 0x000000ff6200720c */ /* 0x000fc80003f05070 */
[----:B------:R-:W-:-:S13]  /*4f30*/  ISETP.NE.AND.EX P0, PT, R99, RZ, PT, P0 ;  /* 0x000000ff6300720c */ /* 0x000fda0003f05300 */
[----:B------:R-:W-:Y:S05]  /*4f40*/  @!P0 BRA `(.L_x_93) ;  /* 0x00000000002c8947 */ /* 0x000fea0003800000 */
[----:B------:R-:W-:-:S13]  /*4f50*/  LOP3.LUT P0, RZ, R88, 0xff, RZ, 0xc0, !PT ;  /* 0x000000ff58ff7812 */ /* 0x000fda000780c0ff */
[----:B------:R-:W-:Y:S05]  /*4f60*/  @!P0 BRA `(.L_x_94) ;  /* 0x0000000000108947 */ /* 0x000fea0003800000 */
[----:B-----5:R-:W-:-:S13]  /*4f70*/  FSETP.NEU.AND P0, PT, R90, RZ, PT ;  /* 0x000000ff5a00720b */ /* 0x020fda0003f0d000 */
[----:B------:R-:W-:Y:S05]  /*4f80*/  @!P0 BREAK B0 ;  /* 0x0000000000008942 */ /* 0x000fea0003800000 */
[----:B------:R-:W-:Y:S05]  /*4f90*/  @P0 BRA `(.L_x_92) ;  /* 0x0000000000240947 */ /* 0x000fea0003800000 */
[----:B------:R-:W-:Y:S05]  /*4fa0*/  BRA `(.L_x_10) ;  /* 0x0000002800707947 */ /* 0x000fea0003800000 */
.L_x_94:
[----:B------:R-:W-:-:S04]  /*4fb0*/  ISETP.NE.U32.AND P0, PT, RZ, UR6, PT ;  /* 0x00000006ff007c0c */ /* 0x000fc8000bf05070 */
[----:B------:R-:W-:-:S13]  /*4fc0*/  ISETP.NE.AND.EX P0, PT, RZ, UR7, PT, P0 ;  /* 0x00000007ff007c0c */ /* 0x000fda000bf05300 */
[----:B------:R-:W-:Y:S05]  /*4fd0*/  @!P0 BREAK B0 ;  /* 0x0000000000008942 */ /* 0x000fea0003800000 */
[----:B------:R-:W-:Y:S05]  /*4fe0*/  @P0 BRA `(.L_x_92) ;  /* 0x0000000000100947 */ /* 0x000fea0003800000 */
[----:B------:R-:W-:Y:S05]  /*4ff0*/  BRA `(.L_x_10) ;  /* 0x00000028005c7947 */ /* 0x000fea0003800000 */
.L_x_93:
[----:B-----5:R-:W-:-:S13]  /*5000*/  FSETP.NEU.AND P0, PT, R90, RZ, PT ;  /* 0x000000ff5a00720b */ /* 0x020fda0003f0d000 */
[----:B------:R-:W-:Y:S05]  /*5010*/  @!P0 BREAK B0 ;  /* 0x0000000000008942 */ /* 0x000fea0003800000 */
[----:B------:R-:W-:Y:S05]  /*5020*/  @!P0 BRA `(.L_x_10) ;  /* 0x0000002800508947 */ /* 0x000fea0003800000 */
.L_x_92:
[----:B------:R-:W-:Y:S05]  /*5030*/  BSYNC B0 ;  /* 0x0000000000007941 */ /* 0x000fea0003800000 */
.L_x_91:
[----:B------:R-:W-:-:S04]  /*5040*/  LOP3.LUT R19, R19, 0x1, RZ, 0xfc, !PT ;  /* 0x0000000113137812 */ /* 0x000fc800078efcff */
[----:B------:R-:W-:-:S13]  /*5050*/  ISETP.NE.AND P0, PT, R19, 0x3, PT ;  /* 0x000000031300780c */ /* 0x000fda0003f05270 */
[----:B------:R-:W-:Y:S05]  /*5060*/  @!P0 BRA `(.L_x_95) ;  /* 0x0000000000048947 */ /* 0x000fea0003800000 */
[----:B------:R-:W-:Y:S01]  /*5070*/  BPT.TRAP 0x1 ;  /* 0x000000040000795c */ /* 0x000fe20000300000 */
.L_x_95:
[----:B------:R-:W3:Y:S01]  /*5080*/  S2UR UR5, SR_CgaCtaId ;  /* 0x00000000000579c3 */ /* 0x000ee20000008800 */
[----:B------:R-:W-:Y:S02]  /*5090*/  UMOV UR4, 0x400 ;  /* 0x0000040000047882 */ /* 0x000fe40000000000 */
[----:B---3--:R-:W-:-:S04]  /*50a0*/  ULEA UR4, UR5, UR4, 0x18 ;  /* 0x0000000405047291 */ /* 0x008fc8000f8ec03f */
[----:B------:R-:W-:-:S04]  /*50b0*/  ULEA UR4, UR42, UR4, 0x3 ;  /* 0x000000042a047291 */ /* 0x000fc8000f8e183f */
[----:B------:R-:W-:-:S04]  /*50c0*/  UIADD3 UR4, UR4, 0x60, URZ ;  /* 0x0000006004047890 */ /* 0x000fc8000fffe03f */
[----:B------:R-:W-:-:S09]  /*50d0*/  UPRMT UR4, UR5, 0x654, UR4 ;  /* 0x0000065405047896 */ /* 0x000fd20008000004 */
[----:B------:R-:W-:Y:S01]  /*50e0*/  SYNCS.ARRIVE.TRANS64.RED.A1T0 RZ, [UR4], RZ ;  /* 0x000000ffffff79a7 */ /* 0x000fe20008100404 */
[----:B------:R-:W-:Y:S05]  /*50f0*/  BRA `(.L_x_10) ;  /* 0x00000028001c7947 */ /* 0x000fea0003800000 */
.L_x_9:
[----:B------:R-:W-:Y:S01]  /*5100*/  ULDC.64 UR4, c[0x0][0x8f8] ;  /* 0x00023e0000047ab9 */ /* 0x000fe20000000a00 */
[----:B------:R-:W-:Y:S01]  /*5110*/  PRMT R10, RZ, 0x7610, R10 ;  /* 0x00007610ff0a7816 */ /* 0x000fe2000000000a */
[----:B------:R-:W-:Y:S01]  /*5120*/  IMAD.MOV.U32 R13, RZ, RZ, -0x1 ;  /* 0xffffffffff0d7424 */ /* 0x000fe200078e00ff */
[----:B------:R-:W-:Y:S01]  /*5130*/  ISETP.GE.U32.AND P1, PT, R16, UR4, PT ;  /* 0x0000000410007c0c */ /* 0x000fe2000bf26070 */
[----:B------:R-:W-:Y:S01]  /*5140*/  IMAD.MOV.U32 R6, RZ, RZ, -0x1 ;  /* 0xffffffffff067424 */ /* 0x000fe200078e00ff */
[----:B------:R-:W-:Y:S02]  /*5150*/  MOV R7, 0xffffffff ;  /* 0xffffffff00077802 */ /* 0x000fe40000000f00 */
[----:B------:R-:W-:-:S13]  /*5160*/  ISETP.GE.U32.AND.EX P1, PT, R17, UR5, PT, P1 ;  /* 0x0000000511007c0c */ /* 0x000fda000bf26110 */
[----:B------:R-:W-:Y:S05]  /*5170*/  @P1 BRA `(.L_x_96) ;  /* 0x00000004005c1947 */ /* 0x000fea0003800000 */
[----:B------:R-:W1:Y:S01]  /*5180*/  LDC.64 R14, c[0x0][0x8d0] ;  /* 0x00023400ff0e7b82 */ /* 0x000e620000000a00 */
[----:B------:R-:W-:Y:S02]  /*5190*/  IMAD.MOV.U32 R12, RZ, RZ, R16 ;  /* 0x000000ffff0c7224 */ /* 0x000fe400078e0010 */
[----:B------:R-:W-:-:S05]  /*51a0*/  IMAD.MOV.U32 R13, RZ, RZ, R17 ;  /* 0x000000ffff0d7224 */ /* 0x000fca00078e0011 */
        /* <DEDUP_REMOVED lines=15> */
.L_x_97:
[--C-:B------:R-:W-:Y:S01]  /*52a0*/  SHF.R.U64 R14, R12, R20, R13.reuse ;  /* 0x000000140c0e7219 */ /* 0x100fe2000000120d */
[----:B------:R-:W1:Y:S01]  /*52b0*/  LDC R26, c[0x0][0x8c0] ;  /* 0x00023000ff1a7b82 */ /* 0x000e620000000800 */
[----:B------:R-:W-:Y:S01]  /*52c0*/  I2FP.F32.U32 R7, R8 ;  /* 0x0000000800077245 */ /* 0x000fe20000201000 */
[----:B------:R-:W-:Y:S01]  /*52d0*/  ULDC UR4, c[0x0][0x150] ;  /* 0x0000540000047ab9 */ /* 0x000fe20000000800 */
[----:B------:R-:W-:Y:S02]  /*52e0*/  SHF.R.U32.HI R6, RZ, R20, R13 ;  /* 0x00000014ff067219 */ /* 0x000fe4000001160d */
[----:B------:R-:W-:Y:S01]  /*52f0*/  IADD3 R9, P1, RZ, -R14, RZ ;  /* 0x8000000eff097210 */ /* 0x000fe20007f3e0ff */
[----:B------:R-:W-:Y:S01]  /*5300*/  FMUL R13, R7, UR4 ;  /* 0x00000004070d7c20 */ /* 0x000fe20008400000 */
[----:B------:R-:W-:Y:S01]  /*5310*/  ULDC UR4, c[0x0][0x154] ;  /* 0x0000550000047ab9 */ /* 0x000fe20000000800 */
[----:B------:R-:W2:Y:S02]  /*5320*/  LDC.64 R28, c[0x0][0x8e8] ;  /* 0x00023a00ff1c7b82 */ /* 0x000ea40000000a00 */
[----:B------:R-:W-:-:S02]  /*5330*/  IMAD.X R11, RZ, RZ, ~R6, P1 ;  /* 0x000000ffff0b7224 */ /* 0x000fc400008e0e06 */
[----:B------:R-:W3:Y:S01]  /*5340*/  F2I.U32.TRUNC.NTZ R13, R13 ;  /* 0x0000000d000d7305 */ /* 0x000ee2000020f000 */
[----:B------:R-:W-:-:S03]  /*5350*/  IMAD.WIDE.U32 R6, R9, R24, R16 ;  /* 0x0000001809067225 */ /* 0x000fc600078e0010 */
[----:B------:R-:W4:Y:S01]  /*5360*/  LDC R15, c[0x0][0x144] ;  /* 0x00005100ff0f7b82 */ /* 0x000f220000000800 */
[----:B------:R-:W-:-:S04]  /*5370*/  IMAD R10, R11, R24, RZ ;  /* 0x000000180b0a7224 */ /* 0x000fc800078e02ff */
[----:B------:R-:W-:Y:S02]  /*5380*/  IMAD R9, R9, R25, R10 ;  /* 0x0000001909097224 */ /* 0x000fe400078e020a */
[----:B------:R-:W-:Y:S01]  /*5390*/  IMAD.MOV.U32 R10, RZ, RZ, -0x1 ;  /* 0xffffffffff0a7424 */ /* 0x000fe200078e00ff */
[----:B------:R-:W5:Y:S02]  /*53a0*/  LDC R20, c[0x0][0x8b0] ;  /* 0x00022c00ff147b82 */ /* 0x000f640000000800 */
[----:B------:R-:W-:Y:S02]  /*53b0*/  IADD3 R7, R7, R9, RZ ;  /* 0x0000000907077210 */ /* 0x000fe40007ffe0ff */
[----:B------:R-:W-:Y:S02]  /*53c0*/  I2FP.F32.U32 R9, R3 ;  /* 0x0000000300097245 */ /* 0x000fe40000201000 */
[-C--:B-1----:R-:W-:Y:S01]  /*53d0*/  SHF.R.U64 R12, R6, R26.reuse, R7 ;  /* 0x0000001a060c7219 */ /* 0x082fe20000001207 */
[----:B---3--:R-:W-:Y:S01]  /*53e0*/  IMAD.MOV R6, RZ, RZ, -R13 ;  /* 0x000000ffff067224 */ /* 0x008fe200078e0a0d */
[----:B------:R-:W1:Y:S01]  /*53f0*/  LDC R11, c[0x0][0x900] ;  /* 0x00024000ff0b7b82 */ /* 0x000e620000000800 */
[----:B--2---:R-:W-:Y:S01]  /*5400*/  ISETP.NE.U32.AND P1, PT, R28, RZ, PT ;  /* 0x000000ff1c00720c */ /* 0x004fe20003f25070 */
[----:B------:R-:W-:Y:S01]  /*5410*/  FMUL R9, R9, UR4 ;  /* 0x0000000409097c20 */ /* 0x000fe20008400000 */
[----:B------:R-:W-:-:S02]  /*5420*/  SHF.R.U32.HI R7, RZ, R26, R7 ;  /* 0x0000001aff077219 */ /* 0x000fc40000011607 */
[----:B------:R-:W-:-:S03]  /*5430*/  ISETP.NE.AND.EX P1, PT, R29, RZ, PT, P1 ;  /* 0x000000ff1d00720c */ /* 0x000fc60003f25310 */
[----:B------:R-:W2:Y:S01]  /*5440*/  LDC R24, c[0x0][0x148] ;  /* 0x00005200ff187b82 */ /* 0x000ea20000000800 */
[----:B----4-:R-:W-:Y:S02]  /*5450*/  IMAD R25, R15, R6, R8 ;  /* 0x000000060f197224 */ /* 0x010fe400078e0208 */
[----:B------:R-:W-:-:S05]  /*5460*/  IMAD.MOV.U32 R8, RZ, RZ, 0x1 ;  /* 0x00000001ff087424 */ /* 0x000fca00078e00ff */
[----:B------:R-:W3:Y:S01]  /*5470*/  LDC R23, c[0x0][0x8a8] ;  /* 0x00022a00ff177b82 */ /* 0x000ee20000000800 */
[-CC-:B-----5:R-:W-:Y:S02]  /*5480*/  SHF.R.U64 R15, R12, R20.reuse, R7.reuse ;  /* 0x000000140c0f7219 */ /* 0x1a0fe40000001207 */
[----:B------:R-:W-:Y:S02]  /*5490*/  SHF.R.U32.HI R6, RZ, R20, R7 ;  /* 0x00000014ff067219 */ /* 0x000fe40000011607 */
[----:B------:R4:W1:Y:S03]  /*54a0*/  F2I.U32.TRUNC.NTZ R20, R9 ;  /* 0x0000000900147305 */ /* 0x000866000020f000 */
[----:B------:R-:W2:Y:S01]  /*54b0*/  LDC R27, c[0x0][0x8f0] ;  /* 0x00023c00ff1b7b82 */ /* 0x000ea20000000800 */
[-C--:B-1----:R-:W-:Y:S02]  /*54c0*/  SHF.R.U64 R21, R15, R11.reuse, R6 ;  /* 0x0000000b0f157219 */ /* 0x082fe40000001206 */
[----:B------:R-:W-:-:S02]  /*54d0*/  SHF.L.U32 R10, R10, R11, RZ ;  /* 0x0000000b0a0a7219 */ /* 0x000fc400000006ff */
[-C--:B------:R-:W-:Y:S01]  /*54e0*/  SHF.R.U32.HI R7, RZ, R11.reuse, R6 ;  /* 0x0000000bff077219 */ /* 0x080fe20000011606 */
[----:B------:R-:W-:Y:S01]  /*54f0*/  IMAD.MOV.U32 R6, RZ, RZ, R21 ;  /* 0x000000ffff067224 */ /* 0x000fe200078e0015 */
[----:B------:R-:W-:Y:S01]  /*5500*/  SHF.L.U32 R26, R8, R11, RZ ;  /* 0x0000000b081a7219 */ /* 0x000fe200000006ff */
[----:B------:R-:W1:Y:S01]  /*5510*/  LDC R30, c[0x0][0x8e0] ;  /* 0x00023800ff1e7b82 */ /* 0x000e620000000800 */
[----:B------:R-:W-:-:S07]  /*5520*/  LOP3.LUT R32, RZ, R10, RZ, 0x33, !PT ;  /* 0x0000000aff207212 */ /* 0x000fce00078e33ff */
[----:B------:R-:W1:Y:S01]  /*5530*/  LDC R31, c[0x0][0x8b8] ;  /* 0x00022e00ff1f7b82 */ /* 0x000e620000000800 */
[----:B----4-:R-:W-:Y:S05]  /*5540*/  @!P1 BRA `(.L_x_98) ;  /* 0x0000000000289947 */ /* 0x010fea0003800000 */
[----:B------:R-:W4:Y:S02]  /*5550*/  LDC R6, c[0x0][0x8f4] ;  /* 0x00023d00ff067b82 */ /* 0x000f240000000800 */
[----:B----4-:R-:W-:-:S05]  /*5560*/  IADD3 R11, P1, R21, R6, RZ ;  /* 0x00000006150b7210 */ /* 0x010fca0007f3e0ff */
        /* <DEDUP_REMOVED lines=8> */
.L_x_98:
[----:B------:R-:W-:Y:S01]  /*55f0*/  ISETP.NE.AND P1, PT, R2, 0x1, PT ;  /* 0x000000010200780c */ /* 0x000fe20003f25270 */
[----:B---3--:R-:W-:Y:S01]  /*5600*/  VIADD R9, R23, 0xffffffff ;  /* 0xffffffff17097836 */ /* 0x008fe20000000000 */
[----:B--2---:R-:W-:Y:S01]  /*5610*/  SHF.R.U64 R7, R6, R27, R7 ;  /* 0x0000001b06077219 */ /* 0x004fe20000001207 */
[----:B------:R-:W-:Y:S01]  /*5620*/  IMAD.MOV.U32 R10, RZ, RZ, 0x1 ;  /* 0x00000001ff0a7424 */ /* 0x000fe200078e00ff */
[----:B------:R-:W-:Y:S02]  /*5630*/  IADD3 R20, -R20, RZ, RZ ;  /* 0x000000ff14147210 */ /* 0x000fe40007ffe1ff */
[----:B------:R-:W-:Y:S01]  /*5640*/  LOP3.LUT R6, R15, R32, RZ, 0xc0, !PT ;  /* 0x000000200f067212 */ /* 0x000fe200078ec0ff */
[----:B------:R-:W-:Y:S01]  /*5650*/  IMAD.MOV R8, RZ, RZ, -R7 ;  /* 0x000000ffff087224 */ /* 0x000fe200078e0a07 */
[----:B------:R-:W-:-:S03]  /*5660*/  LOP3.LUT R12, R12, R9, RZ, 0xc0, !PT ;  /* 0x000000090c0c7212 */ /* 0x000fc600078ec0ff */
[----:B------:R-:W-:Y:S02]  /*5670*/  IMAD R6, R26, R7, R6 ;  /* 0x000000071a067224 */ /* 0x000fe400078e0206 */
[----:B------:R-:W-:Y:S02]  /*5680*/  @P1 IMAD R25, R24, R20, R3 ;  /* 0x0000001418191224 */ /* 0x000fe400078e0203 */
[----:B-1----:R-:W-:Y:S02]  /*5690*/  IMAD R3, R8, R30, R21 ;  /* 0x0000001e08037224 */ /* 0x002fe400078e0215 */
[----:B------:R-:W-:Y:S02]  /*56a0*/  IMAD R13, R6, R31, R25 ;  /* 0x0000001f060d7224 */ /* 0x000fe400078e0219 */
[----:B------:R-:W-:-:S05]  /*56b0*/  IMAD R6, R3, R23, R12 ;  /* 0x0000001703067224 */ /* 0x000fca00078e020c */
[----:B------:R-:W-:Y:S02]  /*56c0*/  SEL R7, R6, R13, !P1 ;  /* 0x0000000d06077207 */ /* 0x000fe40004800000 */
[----:B------:R-:W-:Y:S01]  /*56d0*/  SEL R13, R13, R6, !P1 ;  /* 0x000000060d0d7207 */ /* 0x000fe20004800000 */
[----:B------:R-:W-:-:S07]  /*56e0*/  IMAD.MOV.U32 R6, RZ, RZ, R14 ;  /* 0x000000ffff067224 */ /* 0x000fce00078e000e */
.L_x_96:
[----:B------:R-:W-:-:S08]  /*56f0*/  NOP ;  /* 0x0000000000007918 */ /* 0x000fd00000000000 */
[----:B------:R-:W1:-:S00]  /*5700*/  USETMAXREG.DEALLOC.CTAPOOL 0x28 ;  /* 0x00000028000079c8 */ /* 0x000e4000080e0500 */
[----:B-1----:R-:W-:-:S13]  /*5710*/  ISETP.NE.AND P1, PT, R0, 0x1, PT ;  /* 0x000000010000780c */ /* 0x002fda0003f25270 */
[----:B------:R-:W-:Y:S05]  /*5720*/  @!P1 BRA `(.L_x_10) ;  /* 0x0000002000909947 */ /* 0x000fea0003800000 */
[----:B------:R-:W-:Y:S05]  /*5730*/  @!P4 BRA `(.L_x_99) ;  /* 0x0000001000a8c947 */ /* 0x000fea0003800000 */
[----:B------:R-:W-:-:S13]  /*5740*/  ISETP.NE.OR P0, PT, R0, 0x2, P0 ;  /* 0x000000020000780c */ /* 0x000fda0000705670 */
[----:B------:R-:W-:Y:S05]  /*5750*/  @P0 BRA `(.L_x_10) ;  /* 0x0000002000840947 */ /* 0x000fea0003800000 */
[----:B------:R-:W-:-:S13]  /*5760*/  LOP3.LUT P1, RZ, R10, 0xff, RZ, 0xc0, !PT ;  /* 0x000000ff0aff7812 */ /* 0x000fda000782c0ff */
[----:B------:R-:W-:Y:S05]  /*5770*/  @!P1 BRA `(.L_x_100) ;  /* 0x0000000000189947 */ /* 0x000fea0003800000 */
[----:B------:R-:W-:Y:S01]  /*5780*/  UMOV UR4, 0x400 ;  /* 0x0000040000047882 */ /* 0x000fe20000000000 */
[----:B------:R-:W-:Y:S01]  /*5790*/  IMAD.MOV.U32 R0, RZ, RZ, RZ ;  /* 0x000000ffff007224 */ /* 0x000fe200078e00ff */
[----:B------:R-:W-:-:S04]  /*57a0*/  ULEA UR4, UR36, UR4, 0x18 ;  /* 0x0000000424047291 */ /* 0x000fc8000f8ec03f */
[----:B------:R-:W-:-:S05]  /*57b0*/  SHF.L.U32 R0, R0, 0x1f, RZ ;  /* 0x0000001f00007819 */ /* 0x000fca00000006ff */
[----:B------:R-:W1:Y:S02]  /*57c0*/  SYNCS.PHASECHK.TRANS64.TRYWAIT P0, [UR4+0x88], R0 ;  /* 0x00008800ff0075a7 */ /* 0x000e640008000144 */
[----:B-1----:R-:W-:Y:S05]  /*57d0*/  @!P0 BRA `(.L_x_101) ;  /* 0x0000002000ec8947 */ /* 0x002fea0003800000 */
.L_x_100:
[----:B-1----:R-:W-:Y:S01]  /*57e0*/  PRMT R0, RZ, 0x7610, R0 ;  /* 0x00007610ff007816 */ /* 0x002fe20000000000 */
[----:B------:R-:W-:Y:S06]  /*57f0*/  @P3 BRA `(.L_x_102) ;  /* 0x0000000000243947 */ /* 0x000fec0003800000 */
[----:B------:R-:W-:Y:S02]  /*5800*/  ULDC.64 UR4, c[0x0][0x588] ;  /* 0x0001620000047ab9 */ /* 0x000fe40000000a00 */
[----:B------:R-:W-:-:S04]  /*5810*/  ISETP.NE.U32.AND P0, PT, RZ, UR4, PT ;  /* 0x00000004ff007c0c */ /* 0x000fc8000bf05070 */
[----:B------:R-:W-:-:S13]  /*5820*/  ISETP.NE.AND.EX P0, PT, RZ, UR5, PT, P0 ;  /* 0x00000005ff007c0c */ /* 0x000fda000bf05300 */
[----:B------:R-:W-:Y:S05]  /*5830*/  @!P0 BRA `(.L_x_103) ;  /* 0x00000000000c8947 */ /* 0x000fea0003800000 */
[----:B------:R2:W5:Y:S01]  /*5840*/  LDG.E R3, desc[UR40][R4.64] ;  /* 0x0000002804037981 */ /* 0x000562000c1e1900 */
[----:B------:R-:W-:Y:S01]  /*5850*/  IMAD.MOV.U32 R0, RZ, RZ, 0x1 ;  /* 0x00000001ff007424 */ /* 0x000fe200078e00ff */
[----:B------:R-:W-:Y:S06]  /*5860*/  BRA `(.L_x_102) ;  /* 0x0000000000087947 */ /* 0x000fec0003800000 */
.L_x_103:
[----:B------:R-:W1:Y:S01]  /*5870*/  LDC R3, c[0x0][0x580] ;  /* 0x00016000ff037b82 */ /* 0x000e620000000800 */
[----:B------:R-:W-:-:S07]  /*5880*/  IMAD.MOV.U32 R0, RZ, RZ, 0x1 ;  /* 0x00000001ff007424 */ /* 0x000fce00078e00ff */
.L_x_102:
[----:B------:R-:W-:Y:S01]  /*5890*/  MOV R8, 0x1 ;  /* 0x0000000100087802 */ /* 0x000fe20000000f00 */
[----:B------:R-:W-:Y:S06]  /*58a0*/  @!P1 BRA `(.L_x_104) ;  /* 0x0000000c00dc9947 */ /* 0x000fec0003800000 */
[----:B------:R-:W3:Y:S01]  /*58b0*/  LDC R9, c[0x0][0x900] ;  /* 0x00024000ff097b82 */ /* 0x000ee20000000800 */
[----:B--2---:R-:W-:Y:S01]  /*58c0*/  IMAD.MOV.U32 R4, RZ, RZ, -0x1 ;  /* 0xffffffffff047424 */ /* 0x004fe200078e00ff */
[----:B------:R-:W-:Y:S01]  /*58d0*/  LOP3.LUT R10, R19, 0x2, RZ, 0xfc, !PT ;  /* 0x00000002130a7812 */ /* 0x000fe200078efcff */
[----:B------:R-:W-:Y:S01]  /*58e0*/  IMAD.MOV.U32 R8, RZ, RZ, 0x1 ;  /* 0x00000001ff087424 */ /* 0x000fe200078e00ff */
[----:B------:R-:W-:Y:S01]  /*58f0*/  ULDC.64 UR6, c[0x0][0x198] ;  /* 0x0000660000067ab9 */ /* 0x000fe20000000a00 */
[----:B------:R-:W-:Y:S01]  /*5900*/  ULDC.64 UR14, c[0x0][0x588] ;  /* 0x00016200000e7ab9 */ /* 0x000fe20000000a00 */
[----:B------:R-:W-:Y:S01]  /*5910*/  ULDC.64 UR22, c[0x0][0x8f8] ;  /* 0x00023e0000167ab9 */ /* 0x000fe20000000a00 */
[----:B------:R-:W-:Y:S01]  /*5920*/  ULDC.64 UR24, c[0x0][0x590] ;  /* 0x0001640000187ab9 */ /* 0x000fe20000000a00 */
[----:B------:R-:W2:Y:S01]  /*5930*/  LDC R11, c[0x0][0x8a8] ;  /* 0x00022a00ff0b7b82 */ /* 0x000ea20000000800 */
[-C--:B---3--:R-:W-:Y:S02]  /*5940*/  SHF.L.U32 R4, R4, R9.reuse, RZ ;  /* 0x0000000904047219 */ /* 0x088fe400000006ff */
[----:B------:R-:W-:Y:S01]  /*5950*/  SHF.L.U32 R9, R8, R9, RZ ;  /* 0x0000000908097219 */ /* 0x000fe200000006ff */
[----:B------:R-:W-:Y:S01]  /*5960*/  IMAD.MOV.U32 R8, RZ, RZ, 0x1 ;  /* 0x00000001ff087424 */ /* 0x000fe200078e00ff */
[----:B------:R-:W-:Y:S01]  /*5970*/  LOP3.LUT R12, RZ, R4, RZ, 0x33, !PT ;  /* 0x00000004ff0c7212 */ /* 0x000fe200078e33ff */
[----:B--2---:R-:W-:-:S07]  /*5980*/  VIADD R11, R11, 0xffffffff ;  /* 0xffffffff0b0b7836 */ /* 0x004fce0000000000 */
.L_x_136:
[----:B------:R-:W-:Y:S02]  /*5990*/  ISETP.NE.U32.AND P0, PT, RZ, UR24, PT ;  /* 0x00000018ff007c0c */ /* 0x000fe4000bf05070 */
[----:B------:R-:W-:Y:S02]  /*59a0*/  R2UR UR19, R13 ;  /* 0x000000000d1372ca */ /* 0x000fe400000e0000 */
[----:B------:R-:W-:Y:S02]  /*59b0*/  R2UR UR18, R7 ;  /* 0x00000000071272ca */ /* 0x000fe400000e0000 */
[----:B------:R-:W-:-:S09]  /*59c0*/  ISETP.NE.AND.EX P0, PT, RZ, UR25, PT, P0 ;  /* 0x00000019ff007c0c */ /* 0x000fd2000bf05300 */
[----:B------:R-:W-:Y:S02]  /*59d0*/  USHF.L.U32 UR19, UR19, 0x8, URZ ;  /* 0x0000000813137899 */ /* 0x000fe4000800063f */
[----:B------:R-:W-:Y:S02]  /*59e0*/  USHF.L.U32 UR18, UR18, 0x6, URZ ;  /* 0x0000000612127899 */ /* 0x000fe4000800063f */
[----:B--234-:R-:W-:Y:S10]  /*59f0*/  @!P0 BRA `(.L_x_105) ;  /* 0x00000000002c8947 */ /* 0x01cff40003800000 */
[----:B------:R-:W-:-:S04]  /*5a00*/  ISETP.NE.U32.AND P1, PT, RZ, UR14, PT ;  /* 0x0000000eff007c0c */ /* 0x000fc8000bf25070 */
[----:B------:R-:W-:-:S13]  /*5a10*/  ISETP.NE.AND.EX P1, PT, RZ, UR15, PT, P1 ;  /* 0x0000000fff007c0c */ /* 0x000fda000bf25310 */
[----:B------:R-:W-:Y:S05]  /*5a20*/  @!P1 BRA `(.L_x_106) ;  /* 0x0000000000189947 */ /* 0x000fea0003800000 */
[----:B------:R-:W2:Y:S01]  /*5a30*/  LDC.64 R4, c[0x0][0x588] ;  /* 0x00016200ff047b82 */ /* 0x000ea20000000a00 */
[----:B-1---5:R-:W-:-:S04]  /*5a40*/  IMAD R3, R6, UR24, RZ ;  /* 0x0000001806037c24 */ /* 0x022fc8000f8e02ff */
[----:B--2---:R-:W-:-:S05]  /*5a50*/  IMAD.WIDE R4, R3, 0x4, R4 ;  /* 0x0000000403047825 */ /* 0x004fca00078e0204 */
[----:B------:R3:W5:Y:S01]  /*5a60*/  LDG.E R3, desc[UR40][R4.64] ;  /* 0x0000002804037981 */ /* 0x000762000c1e1900 */
[----:B------:R-:W-:Y:S01]  /*5a70*/  IMAD.MOV.U32 R0, RZ, RZ, 0x1 ;  /* 0x00000001ff007424 */ /* 0x000fe200078e00ff */
[----:B------:R-:W-:Y:S06]  /*5a80*/  BRA `(.L_x_105) ;  /* 0x0000000000087947 */ /* 0x000fec0003800000 */
.L_x_106:
[----:B-1---5:R-:W2:Y:S01]  /*5a90*/  LDC R3, c[0x0][0x580] ;  /* 0x00016000ff037b82 */ /* 0x022ea20000000800 */
[----:B------:R-:W-:-:S07]  /*5aa0*/  IMAD.MOV.U32 R0, RZ, RZ, 0x1 ;  /* 0x00000001ff007424 */ /* 0x000fce00078e00ff */
.L_x_105:
[----:B------:R-:W-:Y:S05]  /*5ab0*/  @!P0 BRA `(.L_x_107) ;  /* 0x00000000001c8947 */ /* 0x000fea0003800000 */
[----:B------:R-:W-:-:S13]  /*5ac0*/  LOP3.LUT P2, RZ, R0, 0xff, RZ, 0xc0, !PT ;  /* 0x000000ff00ff7812 */ /* 0x000fda000784c0ff */
[----:B---3--:R-:W3:Y:S02]  /*5ad0*/  @!P2 LDC.64 R4, c[0x0][0x588] ;  /* 0x00016200ff04ab82 */ /* 0x008ee40000000a00 */
[----:B---3--:R-:W-:-:S04]  /*5ae0*/  @!P2 ISETP.NE.U32.AND P0, PT, R4, RZ, PT ;  /* 0x000000ff0400a20c */ /* 0x008fc80003f05070 */
[----:B------:R-:W-:Y:S02]  /*5af0*/  @!P2 ISETP.NE.AND.EX P1, PT, R5, RZ, PT, P0 ;  /* 0x000000ff0500a20c */ /* 0x000fe40003f25300 */
[----:B-12--5:R-:W-:Y:S02]  /*5b00*/  @P2 FSETP.EQ.AND P0, PT, R3, RZ, PT ;  /* 0x000000ff0300220b */ /* 0x026fe40003f02000 */
[----:B------:R-:W-:Y:S01]  /*5b10*/  @!P2 PLOP3.LUT P0, PT, P1, PT, PT, 0x8, 0x0 ;  /* 0x000000000000a81c */ /* 0x000fe20000f0e170 */
[----:B------:R-:W-:-:S12]  /*5b20*/  BRA `(.L_x_108) ;  /* 0x0000000000047947 */ /* 0x000fd80003800000 */
.L_x_107:
[----:B-12--5:R-:W-:-:S13]  /*5b30*/  FSETP.EQ.AND P0, PT, R3, RZ, PT ;  /* 0x000000ff0300720b */ /* 0x026fda0003f02000 */
.L_x_108:
[----:B------:R-:W-:Y:S02]  /*5b40*/  ISETP.NE.AND P2, PT, R10, 0x3, PT ;  /* 0x000000030a00780c */ /* 0x000fe40003f45270 */
[----:B------:R-:W-:-:S04]  /*5b50*/  ELECT P1, URZ, PT ;  /* 0x00000000003f782f */ /* 0x000fc80003820000 */
[----:B------:R-:W-:-:S07]  /*5b60*/  PLOP3.LUT P0, PT, P1, P0, PT, 0x20, 0x0 ;  /* 0x000000000000781c */ /* 0x000fce0000f00470 */
[----:B------:R-:W-:Y:S06]  /*5b70*/  @!P2 BRA `(.L_x_109) ;  /* 0x000000000004a947 */ /* 0x000fec0003800000 */
[----:B------:R-:W-:Y:S01]  /*5b80*/  BPT.TRAP 0x1 ;  /* 0x000000040000795c */ /* 0x000fe20000300000 */
.L_x_109:
[----:B------:R-:W1:Y:S01]  /*5b90*/  S2UR UR36, SR_CgaCtaId ;  /* 0x00000000002479c3 */ /* 0x000e620000008800 */
[----:B------:R-:W-:Y:S01]  /*5ba0*/  UMOV UR4, 0x400 ;  /* 0x0000040000047882 */ /* 0x000fe20000000000 */
[----:B---3--:R-:W-:Y:S01]  /*5bb0*/  SHF.L.U32 R4, R8, 0x1f, RZ ;  /* 0x0000001f08047819 */ /* 0x008fe200000006ff */
[----:B-1----:R-:W-:-:S09]  /*5bc0*/  ULEA UR5, UR36, UR4, 0x18 ;  /* 0x0000000424057291 */ /* 0x002fd2000f8ec03f */
[----:B------:R-:W1:Y:S02]  /*5bd0*/  SYNCS.PHASECHK.TRANS64.TRYWAIT P1, [UR5+0x60], R4 ;  /* 0x00006004ff0075a7 */ /* 0x000e640008020145 */
[----:B-1----:R-:W-:Y:S05]  /*5be0*/  @!P1 BRA `(.L_x_110) ;  /* 0x0000002000009947 */ /* 0x002fea0003800000 */
.L_x_168:
[----:B------:R-:W-:Y:S04]  /*5bf0*/  BSSY B0, `(.L_x_111) ;  /* 0x000000e000007945 */ /* 0x000fe80003800000 */
[----:B------:R-:W-:Y:S05]  /*5c00*/  @!P0 BRA `(.L_x_112) ;  /* 0x0000000000308947 */ /* 0x000fea0003800000 */
[----:B------:R-:W-:Y:S01]  /*5c10*/  R2UR UR20, R6 ;  /* 0x00000000061472ca */ /* 0x000fe200000e0000 */
[----:B------:R-:W-:Y:S02]  /*5c20*/  UIADD3 UR8, UP0, UR6, 0x3f0, URZ ;  /* 0x000003f006087890 */ /* 0x000fe4000ff1e03f */
[----:B------:R-:W-:Y:S02]  /*5c30*/  UIADD3 UR16, UR5, 0x200, URZ ;  /* 0x0000020005107890 */ /* 0x000fe4000fffe03f */
[----:B------:R-:W-:Y:S02]  /*5c40*/  UIADD3 UR17, UR5, 0x40, URZ ;  /* 0x0000004005117890 */ /* 0x000fe4000fffe03f */
[----:B------:R-:W-:Y:S01]  /*5c50*/  UIADD3.X UR9, URZ, UR7, URZ, UP0, !UPT ;  /* 0x000000073f097290 */ /* 0x000fe200087fe43f */
[----:B------:R-:W-:Y:S01]  /*5c60*/  UMOV UR10, 0x0 ;  /* 0x00000000000a7882 */ /* 0x000fe20000000000 */
[----:B------:R-:W-:-:S07]  /*5c70*/  UMOV UR11, 0x10000000 ;  /* 0x10000000000b7882 */ /* 0x000fce0000000000 */
[----:B------:R2:W-:Y:S02]  /*5c80*/  UTMALDG.3D [UR16], [UR8], desc[UR10] ;  /* 0x00000a10080075b4 */ /* 0x0005e40008011000 */
[----:B--2---:R-:W-:Y:S05]  /*5c90*/  @!P2 BRA `(.L_x_113) ;  /* 0x000000000004a947 */ /* 0x004fea0003800000 */
[----:B------:R-:W-:Y:S01]  /*5ca0*/  BPT.TRAP 0x1 ;  /* 0x000000040000795c */ /* 0x000fe20000300000 */
.L_x_113:
[----:B-1----:R-:W1:Y:S02]  /*5cb0*/  LDC R5, c[0x0][0x800] ;  /* 0x00020000ff057b82 */ /* 0x002e640000000800 */
[----:B-1----:R2:W-:Y:S02]  /*5cc0*/  SYNCS.ARRIVE.TRANS64.RED.A0TR RZ, [UR5+0x40], R5 ;  /* 0x00004005ffff79a7 */ /* 0x0025e40008300405 */
.L_x_112:
[----:B------:R-:W-:Y:S05]  /*5cd0*/  BSYNC B0 ;  /* 0x0000000000007941 */ /* 0x000fea0003800000 */
.L_x_111:
[----:B------:R-:W-:Y:S05]  /*5ce0*/  @!P2 BRA `(.L_x_114) ;  /* 0x000000000004a947 */ /* 0x000fea0003800000 */
[----:B------:R-:W-:Y:S01]  /*5cf0*/  BPT.TRAP 0x1 ;  /* 0x000000040000795c */ /* 0x000fe20000300000 */
.L_x_114:
[----:B------:R-:W-:-:S04]  /*5d00*/  UIADD3 UR4, UR5, 0x40, URZ ;  /* 0x0000004005047890 */ /* 0x000fc8000fffe03f */
[----:B------:R-:W-:-:S09]  /*5d10*/  UPRMT UR4, UR36, 0x654, UR4 ;  /* 0x0000065424047896 */ /* 0x000fd20008000004 */
[----:B------:R-:W-:Y:S01]  /*5d20*/  SYNCS.ARRIVE.TRANS64.RED.A1T0 RZ, [UR4], RZ ;  /* 0x000000ffffff79a7 */ /* 0x000fe20008100404 */
[----:B------:R-:W-:Y:S05]  /*5d30*/  @!P2 BRA `(.L_x_115) ;  /* 0x000000000004a947 */ /* 0x000fea0003800000 */
[----:B------:R-:W-:Y:S01]  /*5d40*/  BPT.TRAP 0x1 ;  /* 0x000000040000795c */ /* 0x000fe20000300000 */
.L_x_115:
[----:B------:R-:W3:Y:S02]  /*5d50*/  SYNCS.PHASECHK.TRANS64.TRYWAIT P1, [UR5+0x68], R4 ;  /* 0x00006804ff0075a7 */ /* 0x000ee40008020145 */
[----:B---3--:R-:W-:Y:S05]  /*5d60*/  @!P1 BRA `(.L_x_116) ;  /* 0x0000001c00b89947 */ /* 0x008fea0003800000 */
.L_x_169:
[----:B------:R-:W-:Y:S04]  /*5d70*/  BSSY B0, `(.L_x_117) ;  /* 0x0000010000007945 */ /* 0x000fe80003800000 */
[----:B------:R-:W-:Y:S05]  /*5d80*/  @!P0 BRA `(.L_x_118) ;  /* 0x0000000000388947 */ /* 0x000fea0003800000 */
[----:B------:R-:W-:Y:S01]  /*5d90*/  UIADD3 UR16, UP0, UR6, 0x3f0, URZ ;  /* 0x000003f006107890 */ /* 0x000fe2000ff1e03f */
[----:B------:R-:W-:Y:S01]  /*5da0*/  R2UR UR12, R6 ;  /* 0x00000000060c72ca */ /* 0x000fe200000e0000 */
[----:B------:R-:W-:Y:S02]  /*5db0*/  UIADD3 UR11, UR19, 0x80, URZ ;  /* 0x00000080130b7890 */ /* 0x000fe4000fffe03f */
[----:B------:R-:W-:Y:S02]  /*5dc0*/  UIADD3 UR8, UR5, 0x2200, URZ ;  /* 0x0000220005087890 */ /* 0x000fe4000fffe03f */
[----:B------:R-:W-:Y:S02]  /*5dd0*/  UIADD3 UR9, UR5, 0x48, URZ ;  /* 0x0000004805097890 */ /* 0x000fe4000fffe03f */
[----:B------:R-:W-:Y:S01]  /*5de0*/  UIADD3.X UR17, URZ, UR7, URZ, UP0, !UPT ;  /* 0x000000073f117290 */ /* 0x000fe200087fe43f */
[----:B------:R-:W-:Y:S01]  /*5df0*/  UMOV UR20, 0x0 ;  /* 0x0000000000147882 */ /* 0x000fe20000000000 */
[----:B------:R-:W-:Y:S01]  /*5e00*/  UMOV UR21, 0x10000000 ;  /* 0x1000000000157882 */ /* 0x000fe20000000000 */
[----:B------:R-:W-:-:S06]  /*5e10*/  UMOV UR10, UR18 ;  /* 0x00000012000a7c82 */ /* 0x000fcc0008000000 */
[----:B------:R3:W-:Y:S02]  /*5e20*/  UTMALDG.3D [UR8], [UR16], desc[UR20] ;  /* 0x00001408100075b4 */ /* 0x0007e40008011000 */
[----:B---3--:R-:W-:Y:S05]  /*5e30*/  @!P2 BRA `(.L_x_119) ;  /* 0x000000000004a947 */ /* 0x008fea0003800000 */
[----:B------:R-:W-:Y:S01]  /*5e40*/  BPT.TRAP 0x1 ;  /* 0x000000040000795c */ /* 0x000fe20000300000 */
.L_x_119:
[----:B-12---:R-:W1:Y:S02]  /*5e50*/  LDC R5, c[0x0][0x800] ;  /* 0x00020000ff057b82 */ /* 0x006e640000000800 */
[----:B-1----:R3:W-:Y:S02]  /*5e60*/  SYNCS.ARRIVE.TRANS64.RED.A0TR RZ, [UR5+0x48], R5 ;  /* 0x00004805ffff79a7 */ /* 0x0027e40008300405 */
.L_x_118:
[----:B------:R-:W-:Y:S05]  /*5e70*/  BSYNC B0 ;  /* 0x0000000000007941 */ /* 0x000fea0003800000 */
.L_x_117:
[----:B------:R-:W-:Y:S05]  /*5e80*/  @!P2 BRA `(.L_x_120) ;  /* 0x000000000004a947 */ /* 0x000fea0003800000 */
[----:B------:R-:W-:Y:S01]  /*5e90*/  BPT.TRAP 0x1 ;  /* 0x000000040000795c */ /* 0x000fe20000300000 */
.L_x_120:
[----:B------:R-:W-:Y:S02]  /*5ea0*/  UIADD3 UR4, UR5, 0x48, URZ ;  /* 0x0000004805047890 */ /* 0x000fe4000fffe03f */
[----:B------:R-:W-:Y:S02]  /*5eb0*/  UIADD3 UR10, UR18, 0x20, URZ ;  /* 0x00000020120a7890 */ /* 0x000fe4000fffe03f */
[----:B------:R-:W-:-:S09]  /*5ec0*/  UPRMT UR4, UR36, 0x654, UR4 ;  /* 0x0000065424047896 */ /* 0x000fd20008000004 */
[----:B------:R-:W-:Y:S01]  /*5ed0*/  SYNCS.ARRIVE.TRANS64.RED.A1T0 RZ, [UR4], RZ ;  /* 0x000000ffffff79a7 */ /* 0x000fe20008100404 */
[----:B------:R-:W-:Y:S05]  /*5ee0*/  @!P2 BRA `(.L_x_121) ;  /* 0x000000000004a947 */ /* 0x000fea0003800000 */
[----:B------:R-:W-:Y:S01]  /*5ef0*/  BPT.TRAP 0x1 ;  /* 0x000000040000795c */ /* 0x000fe20000300000 */
.L_x_121:
[----:B------:R-:W4:Y:S02]  /*5f00*/  SYNCS.PHASECHK.TRANS64.TRYWAIT P1, [UR5+0x70], R4 ;  /* 0x00007004ff0075a7 */ /* 0x000f240008020145 */
[----:B----4-:R-:W-:Y:S05]  /*5f10*/  @!P1 BRA `(.L_x_122) ;  /* 0x0000001c00649947 */ /* 0x010fea0003800000 */
.L_x_170:
        /* <DEDUP_REMOVED lines=8> */
[----:B------:R-:W-:Y:S01]  /*5fa0*/  UMOV UR21, 0x10000000 ;  /* 0x1000000000157882 */ /* 0x000fe20000000000 */
[----:B------:R-:W-:-:S06]  /*5fb0*/  UMOV UR11, UR19 ;  /* 0x00000013000b7c82 */ /* 0x000fcc0008000000 */
[----:B------:R4:W-:Y:S02]  /*5fc0*/  UTMALDG.3D [UR8], [UR16], desc[UR20] ;  /* 0x00001408100075b4 */ /* 0x0009e40008011000 */
[----:B----4-:R-:W-:Y:S05]  /*5fd0*/  @!P2 BRA `(.L_x_125) ;  /* 0x000000000004a947 */ /* 0x010fea0003800000 */
[----:B------:R-:W-:Y:S01]  /*5fe0*/  BPT.TRAP 0x1 ;  /* 0x000000040000795c */ /* 0x000fe20000300000 */
.L_x_125:
[----:B-123--:R-:W1:Y:S02]  /*5ff0*/  LDC R5, c[0x0][0x800] ;  /* 0x00020000ff057b82 */ /* 0x00ee640000000800 */
[----:B-1----:R4:W-:Y:S02]  /*6000*/  SYNCS.ARRIVE.TRANS64.RED.A0TR RZ, [UR5+0x50], R5 ;  /* 0x00005005ffff79a7 */ /* 0x0029e40008300405 */
.L_x_124:
[----:B------:R-:W-:Y:S05]  /*6010*/  BSYNC B0 ;  /* 0x0000000000007941 */ /* 0x000fea0003800000 */
.L_x_123:
[----:B------:R-:W-:Y:S05]  /*6020*/  @!P2 BRA `(.L_x_126) ;  /* 0x000000000004a947 */ /* 0x000fea0003800000 */
[----:B------:R-:W-:Y:S01]  /*6030*/  BPT.TRAP 0x1 ;  /* 0x000000040000795c */ /* 0x000fe20000300000 */
.L_x_126:
[----:B------:R-:W-:-:S04]  /*6040*/  UIADD3 UR4, UR5, 0x50, URZ ;  /* 0x0000005005047890 */ /* 0x000fc8000fffe03f */
[----:B------:R-:W-:-:S09]  /*6050*/  UPRMT UR4, UR36, 0x654, UR4 ;  /* 0x0000065424047896 */ /* 0x000fd20008000004 */
[----:B------:R-:W-:Y:S01]  /*6060*/  SYNCS.ARRIVE.TRANS64.RED.A1T0 RZ, [UR4], RZ ;  /* 0x000000ffffff79a7 */ /* 0x000fe20008100404 */
[----:B------:R-:W-:Y:S05]  /*6070*/  @!P2 BRA `(.L_x_127) ;  /* 0x000000000004a947 */ /* 0x000fea0003800000 */
[----:B------:R-:W-:Y:S01]  /*6080*/  BPT.TRAP 0x1 ;  /* 0x000000040000795c */ /* 0x000fe20000300000 */
.L_x_127:
[----:B------:R-:W5:Y:S02]  /*6090*/  SYNCS.PHASECHK.TRANS64.TRYWAIT P1, [UR5+0x78], R4 ;  /* 0x00007804ff0075a7 */ /* 0x000f640008020145 */
[----:B-----5:R-:W-:Y:S05]  /*60a0*/  @!P1 BRA `(.L_x_128) ;  /* 0x0000001c00189947 */ /* 0x020fea0003800000 */
.L_x_171:
[----:B------:R-:W-:Y:S04]  /*60b0*/  BSSY B0, `(.L_x_129) ;  /* 0x000000f000007945 */ /* 0x000fe80003800000 */
[----:B------:R-:W-:Y:S05]  /*60c0*/  @!P0 BRA `(.L_x_130) ;  /* 0x0000000000348947 */ /* 0x000fea0003800000 */
[----:B------:R-:W-:Y:S01]  /*60d0*/  R2UR UR12, R6 ;  /* 0x00000000060c72ca */ /* 0x000fe200000e0000 */
[----:B------:R-:W-:Y:S02]  /*60e0*/  UIADD3 UR16, UP0, UR6, 0x3f0, URZ ;  /* 0x000003f006107890 */ /* 0x000fe4000ff1e03f */
[----:B------:R-:W-:Y:S02]  /*60f0*/  UIADD3 UR11, UR19, 0x80, URZ ;  /* 0x00000080130b7890 */ /* 0x000fe4000fffe03f */
[----:B------:R-:W-:Y:S02]  /*6100*/  UIADD3 UR8, UR5, 0x6200, URZ ;  /* 0x0000620005087890 */ /* 0x000fe4000fffe03f */
[----:B------:R-:W-:Y:S02]  /*6110*/  UIADD3 UR9, UR5, 0x58, URZ ;  /* 0x0000005805097890 */ /* 0x000fe4000fffe03f */
[----:B------:R-:W-:Y:S01]  /*6120*/  UIADD3.X UR17, URZ, UR7, URZ, UP0, !UPT ;  /* 0x000000073f117290 */ /* 0x000fe200087fe43f */
[----:B------:R-:W-:Y:S01]  /*6130*/  UMOV UR20, 0x0 ;  /* 0x0000000000147882 */ /* 0x000fe20000000000 */
[----:B------:R-:W-:-:S07]  /*6140*/  UMOV UR21, 0x10000000 ;  /* 0x1000000000157882 */ /* 0x000fce0000000000 */
[----:B------:R1:W-:Y:S02]  /*6150*/  UTMALDG.3D [UR8], [UR16], desc[UR20] ;  /* 0x00001408100075b4 */ /* 0x0003e40008011000 */
[----:B-1----:R-:W-:Y:S05]  /*6160*/  @!P2 BRA `(.L_x_131) ;  /* 0x000000000004a947 */ /* 0x002fea0003800000 */
[----:B------:R-:W-:Y:S01]  /*6170*/  BPT.TRAP 0x1 ;  /* 0x000000040000795c */ /* 0x000fe20000300000 */
.L_x_131:
[----:B------:R-:W1:Y:S02]  /*6180*/  LDC R4, c[0x0][0x800] ;  /* 0x00020000ff047b82 */ /* 0x000e640000000800 */
[----:B-1----:R1:W-:Y:S02]  /*6190*/  SYNCS.ARRIVE.TRANS64.RED.A0TR RZ, [UR5+0x58], R4 ;  /* 0x00005804ffff79a7 */ /* 0x0023e40008300405 */
.L_x_130:
[----:B------:R-:W-:Y:S05]  /*61a0*/  BSYNC B0 ;  /* 0x0000000000007941 */ /* 0x000fea0003800000 */
.L_x_129:
[----:B------:R-:W-:Y:S05]  /*61b0*/  @!P2 BRA `(.L_x_132) ;  /* 0x000000000004a947 */ /* 0x000fea0003800000 */
[----:B------:R-:W-:Y:S01]  /*61c0*/  BPT.TRAP 0x1 ;  /* 0x000000040000795c */ /* 0x000fe20000300000 */
.L_x_132:
[----:B------:R-:W-:Y:S01]  /*61d0*/  IADD3 R16, P0, R16, UR38, RZ ;  /* 0x0000002610107c10 */ /* 0x000fe2000ff1e0ff */
[----:B------:R-:W-:Y:S01]  /*61e0*/  UIADD3 UR4, UR5, 0x58, URZ ;  /* 0x0000005805047890 */ /* 0x000fe2000fffe03f */
[----:B------:R-:W-:Y:S01]  /*61f0*/  LOP3.LUT R8, R8, 0x1, RZ, 0x3c, !PT ;  /* 0x0000000108087812 */ /* 0x000fe200078e3cff */
[----:B------:R-:W-:Y:S01]  /*6200*/  IMAD.MOV.U32 R13, RZ, RZ, -0x1 ;  /* 0xffffffffff0d7424 */ /* 0x000fe200078e00ff */
[----:B------:R-:W-:Y:S01]  /*6210*/  IADD3.X R17, R17, UR37, RZ, P0, !PT ;  /* 0x0000002511117c10 */ /* 0x000fe200087fe4ff */
[----:B------:R-:W-:Y:S01]  /*6220*/  UPRMT UR4, UR36, 0x654, UR4 ;  /* 0x0000065424047896 */ /* 0x000fe20008000004 */
[----:B------:R-:W-:Y:S01]  /*6230*/  ISETP.GE.U32.AND P0, PT, R16, UR22, PT ;  /* 0x0000001610007c0c */ /* 0x000fe2000bf06070 */
[----:B------:R-:W-:Y:S01]  /*6240*/  IMAD.MOV.U32 R6, RZ, RZ, -0x1 ;  /* 0xffffffffff067424 */ /* 0x000fe200078e00ff */
[----:B-1----:R-:W-:Y:S02]  /*6250*/  PRMT R4, RZ, 0x7610, R4 ;  /* 0x00007610ff047816 */ /* 0x002fe40000000004 */
[----:B------:R-:W-:-:S02]  /*6260*/  ISETP.GE.U32.AND.EX P0, PT, R17, UR23, PT, P0 ;  /* 0x0000001711007c0c */ /* 0x000fc4000bf06100 */
[----:B------:R-:W-:Y:S02]  /*6270*/  MOV R7, 0xffffffff ;  /* 0xffffffff00077802 */ /* 0x000fe40000000f00 */
[----:B------:R-:W-:Y:S09]  /*6280*/  SYNCS.ARRIVE.TRANS64.RED.A1T0 RZ, [UR4], RZ ;  /* 0x000000ffffff79a7 */ /* 0x000ff20008100404 */
[----:B------:R-:W-:Y:S05]  /*6290*/  @P0 BRA `(.L_x_133) ;  /* 0x0000000400580947 */ /* 0x000fea0003800000 */
[----:B------:R-:W1:Y:S01]  /*62a0*/  S2R R13, SR_CTAID.X ;  /* 0x00000000000d7919 */ /* 0x000e620000002500 */
[----:B------:R-:W5:Y:S01]  /*62b0*/  LDC.64 R14, c[0x0][0x8d0] ;  /* 0x00023400ff0e7b82 */ /* 0x000f620000000a00 */
[----:B------:R-:W-:Y:S01]  /*62c0*/  ULDC UR4, c[0x0][0x150] ;  /* 0x0000540000047ab9 */ /* 0x000fe20000000800 */
[----:B------:R-:W-:Y:S01]  /*62d0*/  IMAD.MOV.U32 R22, RZ, RZ, R17 ;  /* 0x000000ffff167224 */ /* 0x000fe200078e0011 */
[----:B------:R-:W2:Y:S05]  /*62e0*/  S2R R20, SR_CTAID.Y ;  /* 0x0000000000147919 */ /* 0x000eaa0000002600 */
[----:B------:R-:W3:Y:S08]  /*62f0*/  LDC R6, c[0x0][0x144] ;  /* 0x00005100ff067b82 */ /* 0x000ef00000000800 */
[----:B------:R-:W3:Y:S01]  /*6300*/  LDC R21, c[0x0][0x8d8] ;  /* 0x00023600ff157b82 */ /* 0x000ee20000000800 */
[----:B-----5:R-:W-:-:S04]  /*6310*/  ISETP.NE.U32.AND P0, PT, R14, RZ, PT ;  /* 0x000000ff0e00720c */ /* 0x020fc80003f05070 */
[----:B------:R-:W-:Y:S02]  /*6320*/  ISETP.NE.AND.EX P0, PT, R15, RZ, PT, P0 ;  /* 0x000000ff0f00720c */ /* 0x000fe40003f05300 */
[----:B-1----:R-:W-:Y:S02]  /*6330*/  I2FP.F32.U32 R4, R13 ;  /* 0x0000000d00047245 */ /* 0x002fe40000201000 */
[----:B--2---:R-:W-:-:S03]  /*6340*/  I2FP.F32.U32 R18, R20 ;  /* 0x0000001400127245 */ /* 0x004fc60000201000 */
[----:B------:R-:W-:-:S06]  /*6350*/  FMUL R4, R4, UR4 ;  /* 0x0000000404047c20 */ /* 0x000fcc0008400000 */
[----:B------:R-:W3:Y:S02]  /*6360*/  F2I.U32.TRUNC.NTZ R4, R4 ;  /* 0x0000000400047305 */ /* 0x000ee4000020f000 */
[----:B---34-:R-:W-:-:S04]  /*6370*/  IMAD.MOV R5, RZ, RZ, -R4 ;  /* 0x000000ffff057224 */ /* 0x018fc800078e0a04 */
[----:B------:R-:W-:Y:S02]  /*6380*/  IMAD R13, R6, R5, R13 ;  /* 0x00000005060d7224 */ /* 0x000fe400078e020d */
[----:B------:R-:W-:Y:S01]  /*6390*/  IMAD.MOV.U32 R6, RZ, RZ, R16 ;  /* 0x000000ffff067224 */ /* 0x000fe200078e0010 */
[----:B------:R-:W-:Y:S06]  /*63a0*/  @!P0 BRA `(.L_x_134) ;  /* 0x0000000000308947 */ /* 0x000fec0003800000 */
[----:B------:R-:W1:Y:S02]  /*63b0*/  LDC R5, c[0x0][0x8dc] ;  /* 0x00023700ff057b82 */ /* 0x000e640000000800 */
[----:B-1----:R-:W-:-:S05]  /*63c0*/  IADD3 R5, P0, R16, R5, RZ ;  /* 0x0000000510057210 */ /* 0x002fca0007f1e0ff */
[----:B------:R-:W-:-:S04]  /*63d0*/  IMAD.X R23, RZ, RZ, R17, P0 ;  /* 0x000000ffff177224 */ /* 0x000fc800000e0611 */
[----:B------:R-:W-:-:S04]  /*63e0*/  IMAD.WIDE.U32 R6, R23, R14, RZ ;  /* 0x0000000e17067225 */ /* 0x000fc800078e00ff */
[----:B------:R-:W-:-:S04]  /*63f0*/  IMAD.WIDE.U32 R6, P0, R5, R15, R6 ;  /* 0x0000000f05067225 */ /* 0x000fc80007800006 */
[----:B------:R-:W-:-:S04]  /*6400*/  IMAD.WIDE.U32 R4, R5, R14, RZ ;  /* 0x0000000e05047225 */ /* 0x000fc800078e00ff */
[----:B------:R-:W-:Y:S01]  /*6410*/  IMAD.MOV.U32 R4, RZ, RZ, R7 ;  /* 0x000000ffff047224 */ /* 0x000fe200078e0007 */
[----:B------:R-:W-:Y:S01]  /*6420*/  IADD3 RZ, P1, R5, R6, RZ ;  /* 0x0000000605ff7210 */ /* 0x000fe20007f3e0ff */
[----:B------:R-:W-:-:S04]  /*6430*/  IMAD.X R5, RZ, RZ, RZ, P0 ;  /* 0x000000ffff057224 */ /* 0x000fc800000e06ff */
[----:B------:R-:W-:-:S04]  /*6440*/  IMAD.WIDE.U32.X R4, R23, R15, R4, P1 ;  /* 0x0000000f17047225 */ /* 0x000fc800008e0404 */
[----:B------:R-:W-:Y:S01]  /*6450*/  IMAD.MOV.U32 R22, RZ, RZ, R5 ;  /* 0x000000ffff167224 */ /* 0x000fe200078e0005 */
[----:B------:R-:W-:-:S07]  /*6460*/  MOV R6, R4 ;  /* 0x0000000400067202 */ /* 0x000fce0000000f00 */
.L_x_134:
[----:B------:R-:W-:Y:S01]  /*6470*/  ULDC UR4, c[0x0][0x154] ;  /* 0x0000550000047ab9 */ /* 0x000fe20000000800 */
[----:B------:R-:W1:Y:S01]  /*6480*/  LDC R7, c[0x0][0x148] ;  /* 0x00005200ff077b82 */ /* 0x000e620000000800 */
[----:B------:R-:W-:Y:S01]  /*6490*/  FMUL R14, R18, UR4 ;  /* 0x00000004120e7c20 */ /* 0x000fe20008400000 */
[----:B------:R-:W-:Y:S02]  /*64a0*/  ISETP.NE.AND P2, PT, R2, 0x1, PT ;  /* 0x000000010200780c */ /* 0x000fe40003f45270 */
[-CC-:B------:R-:W-:Y:S02]  /*64b0*/  SHF.R.U64 R18, R6, R21.reuse, R22.reuse ;  /* 0x0000001506127219 */ /* 0x180fe40000001216 */
[----:B------:R-:W-:Y:S01]  /*64c0*/  SHF.R.U32.HI R21, RZ, R21, R22 ;  /* 0x00000015ff157219 */ /* 0x000fe20000011616 */
[----:B------:R-:W2:Y:S01]  /*64d0*/  F2I.U32.TRUNC.NTZ R14, R14 ;  /* 0x0000000e000e7305 */ /* 0x000ea2000020f000 */
[----:B------:R-:W3:Y:S01]  /*64e0*/  LDC.64 R4, c[0x0][0x8c8] ;  /* 0x00023200ff047b82 */ /* 0x000ee20000000a00 */
[----:B------:R-:W-:-:S05]  /*64f0*/  IADD3 R23, P0, RZ, -R18, RZ ;  /* 0x80000012ff177210 */ /* 0x000fca0007f1e0ff */
[----:B------:R-:W-:Y:S02]  /*6500*/  IMAD.X R21, RZ, RZ, ~R21, P0 ;  /* 0x000000ffff157224 */ /* 0x000fe400000e0e15 */
[----:B------:R-:W4:Y:S01]  /*6510*/  LDC R22, c[0x0][0x8c0] ;  /* 0x00023000ff167b82 */ /* 0x000f220000000800 */
[----:B--2---:R-:W-:-:S07]  /*6520*/  IMAD.MOV R15, RZ, RZ, -R14 ;  /* 0x000000ffff0f7224 */ /* 0x004fce00078e0a0e */
[----:B------:R-:W2:Y:S01]  /*6530*/  LDC R27, c[0x0][0x900] ;  /* 0x00024000ff1b7b82 */ /* 0x000ea20000000800 */
[----:B-1----:R-:W-:-:S07]  /*6540*/  @P2 IMAD R13, R7, R15, R20 ;  /* 0x0000000f070d2224 */ /* 0x002fce00078e0214 */
[----:B------:R-:W1:Y:S01]  /*6550*/  LDC.64 R14, c[0x0][0x8e8] ;  /* 0x00023a00ff0e7b82 */ /* 0x000e620000000a00 */
[----:B---3--:R-:W-:-:S04]  /*6560*/  IMAD R6, R21, R4, RZ ;  /* 0x0000000415067224 */ /* 0x008fc800078e02ff */
[C---:B------:R-:W-:Y:S02]  /*6570*/  IMAD R7, R23.reuse, R5, R6 ;  /* 0x0000000517077224 */ /* 0x040fe400078e0206 */
[----:B------:R-:W-:Y:S01]  /*6580*/  IMAD.WIDE.U32 R4, R23, R4, R16 ;  /* 0x0000000417047225 */ /* 0x000fe200078e0010 */
[----:B------:R-:W3:Y:S03]  /*6590*/  LDC R6, c[0x0][0x8b0] ;  /* 0x00022c00ff067b82 */ /* 0x000ee60000000800 */
[----:B------:R-:W-:-:S05]  /*65a0*/  IMAD.IADD R5, R5, 0x1, R7 ;  /* 0x0000000105057824 */ /* 0x000fca00078e0207 */
[-CC-:B----4-:R-:W-:Y:S01]  /*65b0*/  SHF.R.U64 R26, R4, R22.reuse, R5.reuse ;  /* 0x00000016041a7219 */ /* 0x190fe20000001205 */
[----:B------:R-:W4:Y:S01]  /*65c0*/  LDC R25, c[0x0][0x8f0] ;  /* 0x00023c00ff197b82 */ /* 0x000f220000000800 */
[----:B------:R-:W-:Y:S02]  /*65d0*/  SHF.R.U32.HI R5, RZ, R22, R5 ;  /* 0x00000016ff057219 */ /* 0x000fe40000011605 */
[----:B-1----:R-:W-:-:S05]  /*65e0*/  ISETP.NE.U32.AND P0, PT, R14, RZ, PT ;  /* 0x000000ff0e00720c */ /* 0x002fca0003f05070 */
[----:B------:R-:W1:Y:S01]  /*65f0*/  LDC R24, c[0x0][0x8e0] ;  /* 0x00023800ff187b82 */ /* 0x000e620000000800 */
[----:B------:R-:W-:Y:S02]  /*6600*/  ISETP.NE.AND.EX P0, PT, R15, RZ, PT, P0 ;  /* 0x000000ff0f00720c */ /* 0x000fe40003f05300 */
[----:B---3--:R-:W-:-:S05]  /*6610*/  SHF.R.U64 R23, R26, R6, R5 ;  /* 0x000000061a177219 */ /* 0x008fca0000001205 */
[----:B------:R-:W3:Y:S01]  /*6620*/  LDC R22, c[0x0][0x8b8] ;  /* 0x00022e00ff167b82 */ /* 0x000ee20000000800 */
[----:B------:R-:W-:-:S04]  /*6630*/  SHF.R.U32.HI R4, RZ, R6, R5 ;  /* 0x00000006ff047219 */ /* 0x000fc80000011605 */
[-CC-:B--2---:R-:W-:Y:S02]  /*6640*/  SHF.R.U64 R21, R23, R27.reuse, R4.reuse ;  /* 0x0000001b17157219 */ /* 0x184fe40000001204 */
[----:B------:R-:W-:Y:S01]  /*6650*/  SHF.R.U32.HI R27, RZ, R27, R4 ;  /* 0x0000001bff1b7219 */ /* 0x000fe20000011604 */
[----:B------:R-:W2:Y:S02]  /*6660*/  LDC R20, c[0x0][0x8a8] ;  /* 0x00022a00ff147b82 */ /* 0x000ea40000000800 */
[----:B------:R-:W-:Y:S02]  /*6670*/  IMAD.MOV.U32 R4, RZ, RZ, R21 ;  /* 0x000000ffff047224 */ /* 0x000fe400078e0015 */
[----:B------:R-:W-:Y:S01]  /*6680*/  IMAD.MOV.U32 R5, RZ, RZ, R27 ;  /* 0x000000ffff057224 */ /* 0x000fe200078e001b */
[----:B----4-:R-:W-:Y:S06]  /*6690*/  @!P0 BRA `(.L_x_135) ;  /* 0x0000000000288947 */ /* 0x010fec0003800000 */
[----:B------:R-:W4:Y:S02]  /*66a0*/  LDC R4, c[0x0][0x8f4] ;  /* 0x00023d00ff047b82 */ /* 0x000f240000000800 */
[----:B----4-:R-:W-:-:S05]  /*66b0*/  IADD3 R5, P0, R21, R4, RZ ;  /* 0x0000000415057210 */ /* 0x010fca0007f1e0ff */
[----:B------:R-:W-:-:S04]  /*66c0*/  IMAD.X R27, RZ, RZ, R27, P0 ;  /* 0x000000ffff1b7224 */ /* 0x000fc800000e061b */
[----:B------:R-:W-:-:S04]  /*66d0*/  IMAD.WIDE.U32 R6, R27, R14, RZ ;  /* 0x0000000e1b067225 */ /* 0x000fc800078e00ff */
[----:B------:R-:W-:-:S04]  /*66e0*/  IMAD.WIDE.U32 R6, P0, R5, R15, R6 ;  /* 0x0000000f05067225 */ /* 0x000fc80007800006 */
[----:B------:R-:W-:-:S04]  /*66f0*/  IMAD.WIDE.U32 R4, R5, R14, RZ ;  /* 0x0000000e05047225 */ /* 0x000fc800078e00ff */
[----:B------:R-:W-:Y:S01]  /*6700*/  IMAD.MOV.U32 R4, RZ, RZ, R7 ;  /* 0x000000ffff047224 */ /* 0x000fe200078e0007 */
[----:B------:R-:W-:Y:S02]  /*6710*/  IADD3 RZ, P1, R5, R6, RZ ;  /* 0x0000000605ff7210 */ /* 0x000fe40007f3e0ff */
[----:B------:R-:W-:-:S03]  /*6720*/  IADD3.X R5, RZ, RZ, RZ, P0, !PT ;  /* 0x000000ffff057210 */ /* 0x000fc600007fe4ff */
[----:B------:R-:W-:-:S08]  /*6730*/  IMAD.WIDE.U32.X R4, R27, R15, R4, P1 ;  /* 0x0000000f1b047225 */ /* 0x000fd000008e0404 */
.L_x_135:
[----:B------:R-:W-:Y:S01]  /*6740*/  SHF.R.U64 R25, R4, R25, R5 ;  /* 0x0000001904197219 */ /* 0x000fe20000001205 */
[----:B------:R-:W-:Y:S01]  /*6750*/  IMAD.MOV.U32 R6, RZ, RZ, R18 ;  /* 0x000000ffff067224 */ /* 0x000fe200078e0012 */
[----:B------:R-:W-:Y:S02]  /*6760*/  LOP3.LUT R4, R23, R12, RZ, 0xc0, !PT ;  /* 0x0000000c17047212 */ /* 0x000fe400078ec0ff */
[----:B------:R-:W-:Y:S01]  /*6770*/  LOP3.LUT R26, R26, R11, RZ, 0xc0, !PT ;  /* 0x0000000b1a1a7212 */ /* 0x000fe200078ec0ff */
[----:B------:R-:W-:Y:S02]  /*6780*/  IMAD.MOV R5, RZ, RZ, -R25 ;  /* 0x000000ffff057224 */ /* 0x000fe400078e0a19 */
[----:B------:R-:W-:Y:S02]  /*6790*/  IMAD R4, R9, R25, R4 ;  /* 0x0000001909047224 */ /* 0x000fe400078e0204 */
[----:B-1----:R-:W-:Y:S02]  /*67a0*/  IMAD R21, R5, R24, R21 ;  /* 0x0000001805157224 */ /* 0x002fe400078e0215 */
[----:B---3--:R-:W-:-:S02]  /*67b0*/  IMAD R13, R4, R22, R13 ;  /* 0x00000016040d7224 */ /* 0x008fc400078e020d */
[----:B--2---:R-:W-:Y:S02]  /*67c0*/  IMAD R20, R21, R20, R26 ;  /* 0x0000001415147224 */ /* 0x004fe400078e021a */
[----:B------:R-:W-:-:S03]  /*67d0*/  IMAD.MOV.U32 R4, RZ, RZ, 0x1 ;  /* 0x00000001ff047424 */ /* 0x000fc600078e00ff */
[----:B------:R-:W-:Y:S02]  /*67e0*/  SEL R7, R20, R13, !P2 ;  /* 0x0000000d14077207 */ /* 0x000fe40005000000 */
[----:B------:R-:W-:-:S07]  /*67f0*/  SEL R13, R13, R20, !P2 ;  /* 0x000000140d0d7207 */ /* 0x000fce0005000000 */
.L_x_133:
[----:B------:R-:W-:-:S13]  /*6800*/  LOP3.LUT P0, RZ, R4, 0xff, RZ, 0xc0, !PT ;  /* 0x000000ff04ff7812 */ /* 0x000fda000780c0ff */
[----:B------:R-:W-:Y:S05]  /*6810*/  @P0 BRA `(.L_x_136) ;  /* 0xfffffff0005c0947 */ /* 0x000fea000383ffff */
.L_x_104:
[----:B------:R-:W-:-:S13]  /*6820*/  ELECT P0, URZ, PT ;  /* 0x00000000003f782f */ /* 0x000fda0003800000 */
[----:B------:R-:W-:Y:S05]  /*6830*/  @!P0 BRA `(.L_x_10) ;  /* 0x00000010004c8947 */ /* 0x000fea0003800000 */
[----:B------:R-:W-:-:S04]  /*6840*/  LOP3.LUT R19, R19, 0x2, RZ, 0xfc, !PT ;  /* 0x0000000213137812 */ /* 0x000fc800078efcff */
[----:B------:R-:W-:-:S13]  /*6850*/  ISETP.NE.AND P1, PT, R19, 0x3, PT ;  /* 0x000000031300780c */ /* 0x000fda0003f25270 */
[----:B------:R-:W-:Y:S05]  /*6860*/  @!P1 BRA `(.L_x_137) ;  /* 0x0000000000049947 */ /* 0x000fea0003800000 */
[----:B------:R-:W-:Y:S01]  /*6870*/  BPT.TRAP 0x1 ;  /* 0x000000040000795c */ /* 0x000fe20000300000 */
.L_x_137:
[----:B-1---5:R-:W-:Y:S01]  /*6880*/  IMAD.U32 R3, RZ, RZ, UR36 ;  /* 0x00000024ff037e24 */ /* 0x022fe2000f8e00ff */
[----:B------:R-:W-:Y:S02]  /*6890*/  MOV R2, 0x400 ;  /* 0x0000040000027802 */ /* 0x000fe40000000f00 */
[----:B------:R-:W-:Y:S02]  /*68a0*/  SHF.L.U32 R0, R8, 0x1f, RZ ;  /* 0x0000001f08007819 */ /* 0x000fe400000006ff */
[----:B------:R-:W-:-:S04]  /*68b0*/  LEA R3, R3, R2, 0x18 ;  /* 0x0000000203037211 */ /* 0x000fc800078ec0ff */
[----:B------:R-:W1:Y:S02]  /*68c0*/  SYNCS.PHASECHK.TRANS64.TRYWAIT P0, [R3+URZ+0x60], R0 ;  /* 0x00006000030075a7 */ /* 0x000e64000800017f */
[----:B-1----:R-:W-:Y:S05]  /*68d0*/  @!P0 BRA `(.L_x_138) ;  /* 0x0000001400248947 */ /* 0x002fea0003800000 */
.L_x_172:
[----:B------:R-:W-:Y:S05]  /*68e0*/  @!P1 BRA `(.L_x_139) ;  /* 0x0000000000049947 */ /* 0x000fea0003800000 */
[----:B------:R-:W-:Y:S01]  /*68f0*/  BPT.TRAP 0x1 ;  /* 0x000000040000795c */ /* 0x000fe20000300000 */
.L_x_139:
[----:B------:R-:W1:Y:S02]  /*6900*/  SYNCS.PHASECHK.TRANS64.TRYWAIT P0, [R3+URZ+0x68], R0 ;  /* 0x00006800030075a7 */ /* 0x000e64000800017f */
[----:B-1----:R-:W-:Y:S05]  /*6910*/  @!P0 BRA `(.L_x_140) ;  /* 0x0000001400288947 */ /* 0x002fea0003800000 */
.L_x_173:
[----:B------:R-:W-:Y:S05]  /*6920*/  @!P1 BRA `(.L_x_141) ;  /* 0x0000000000049947 */ /* 0x000fea0003800000 */
[----:B------:R-:W-:Y:S01]  /*6930*/  BPT.TRAP 0x1 ;  /* 0x000000040000795c */ /* 0x000fe20000300000 */
.L_x_141:
[----:B------:R-:W1:Y:S02]  /*6940*/  SYNCS.PHASECHK.TRANS64.TRYWAIT P0, [R3+URZ+0x70], R0 ;  /* 0x00007000030075a7 */ /* 0x000e64000800017f */
[----:B-1----:R-:W-:Y:S05]  /*6950*/  @!P0 BRA `(.L_x_142) ;  /* 0x00000014002c8947 */ /* 0x002fea0003800000 */
.L_x_174:
[----:B------:R-:W-:Y:S05]  /*6960*/  @!P1 BRA `(.L_x_143) ;  /* 0x0000000000049947 */ /* 0x000fea0003800000 */
[----:B------:R-:W-:Y:S01]  /*6970*/  BPT.TRAP 0x1 ;  /* 0x000000040000795c */ /* 0x000fe20000300000 */
.L_x_143:
[----:B------:R-:W-:-:S07]  /*6980*/  SHF.L.U32 R8, R8, 0x1f, RZ ;  /* 0x0000001f08087819 */ /* 0x000fce00000006ff */
.L_x_144:
[----:B------:R1:W1:Y:S02]  /*6990*/  SYNCS.PHASECHK.TRANS64.TRYWAIT P0, [R3+URZ+0x78], R8 ;  /* 0x00007808030075a7 */ /* 0x000264000800017f */
[----:B-1----:R-:W-:Y:S05]  /*69a0*/  @!P0 NANOSLEEP.SYNCS 0x989680 ;  /* 0x009896800000895d */ /* 0x002fea0003900000 */
[----:B------:R-:W1:Y:S02]  /*69b0*/  @!P0 SYNCS.PHASECHK.TRANS64 P0, [R3+URZ+0x78], R8 ;  /* 0x00007808030085a7 */ /* 0x000e64000800007f */
[----:B-1----:R-:W-:Y:S05]  /*69c0*/  @P0 BRA `(.L_x_10) ;  /* 0x0000000c00e80947 */ /* 0x002fea0003800000 */
[----:B------:R-:W-:Y:S05]  /*69d0*/  BRA `(.L_x_144) ;  /* 0xfffffffc00ec7947 */ /* 0x000fea000383ffff */
.L_x_99:
[----:B------:R-:W-:Y:S01]  /*69e0*/  LOP3.LUT P0, RZ, R10, 0xff, RZ, 0xc0, !PT ;  /* 0x000000ff0aff7812 */ /* 0x000fe2000780c0ff */
[----:B------:R-:W-:Y:S02]  /*69f0*/  IMAD.MOV.U32 R3, RZ, RZ, 0x1 ;  /* 0x00000001ff037424 */ /* 0x000fe400078e00ff */
[----:B------:R-:W-:-:S10]  /*6a00*/  IMAD.MOV.U32 R0, RZ, RZ, RZ ;  /* 0x000000ffff007224 */ /* 0x000fd400078e00ff */
[----:B------:R-:W-:Y:S05]  /*6a10*/  @!P0 BRA `(.L_x_145) ;  /* 0x0000000c00208947 */ /* 0x000fea0003800000 */
[----:B------:R-:W1:Y:S01]  /*6a20*/  LDC R0, c[0x0][0x28c] ;  /* 0x0000a300ff007b82 */ /* 0x000e620000000800 */
[C---:B------:R-:W-:Y:S01]  /*6a30*/  LOP3.LUT P2, RZ, R18.reuse, 0x7f, RZ, 0xc0, !PT ;  /* 0x0000007f12ff7812 */ /* 0x040fe2000784c0ff */
[----:B------:R-:W-:Y:S01]  /*6a40*/  ULDC UR5, c[0x0][0x900] ;  /* 0x0002400000057ab9 */ /* 0x000fe20000000800 */
[----:B------:R-:W-:Y:S01]  /*6a50*/  LOP3.LUT P0, RZ, R18, 0x1f, RZ, 0xc0, !PT ;  /* 0x0000001f12ff7812 */ /* 0x000fe2000780c0ff */
[----:B------:R-:W-:Y:S01]  /*6a60*/  UMOV UR6, 0xffffffff ;  /* 0xffffffff00067882 */ /* 0x000fe20000000000 */
[----:B------:R-:W-:Y:S01]  /*6a70*/  BSSY B0, `(.L_x_145) ;  /* 0x00000c2000007945 */ /* 0x000fe20003800000 */
[----:B------:R-:W-:Y:S01]  /*6a80*/  USHF.L.U32 UR6, UR6, UR5, URZ ;  /* 0x0000000506067299 */ /* 0x000fe2000800063f */
[----:B------:R-:W-:Y:S01]  /*6a90*/  IMAD.MOV.U32 R10, RZ, RZ, 0x1 ;  /* 0x00000001ff0a7424 */ /* 0x000fe200078e00ff */
[----:B------:R-:W-:Y:S01]  /*6aa0*/  LOP3.LUT R18, R22, 0x2, RZ, 0xfc, !PT ;  /* 0x0000000216127812 */ /* 0x000fe200078efcff */
[----:B------:R-:W-:Y:S01]  /*6ab0*/  ULDC UR4, c[0x0][0x8a8] ;  /* 0x00022a0000047ab9 */ /* 0x000fe20000000800 */
[----:B------:R-:W-:Y:S01]  /*6ac0*/  PLOP3.LUT P0, PT, P0, P2, PT, 0x8a, 0x0 ;  /* 0x000000000000781c */ /* 0x000fe20000705172 */
[----:B------:R-:W-:Y:S01]  /*6ad0*/  UMOV UR7, 0x1 ;  /* 0x0000000100077882 */ /* 0x000fe20000000000 */
[----:B------:R-:W-:-:S02]  /*6ae0*/  UIADD3 UR15, UR4, -0x1, URZ ;  /* 0xffffffff040f7890 */ /* 0x000fc4000fffe03f */
[----:B------:R-:W-:Y:S02]  /*6af0*/  USHF.L.U32 UR17, UR7, UR5, URZ ;  /* 0x0000000507117299 */ /* 0x000fe4000800063f */
[----:B------:R-:W-:Y:S01]  /*6b00*/  ULOP3.LUT UR16, URZ, UR6, URZ, 0x33, !UPT ;  /* 0x000000063f107292 */ /* 0x000fe2000f8e333f */
[----:B------:R-:W-:Y:S01]  /*6b10*/  ULDC.64 UR20, c[0x0][0x198] ;  /* 0x0000660000147ab9 */ /* 0x000fe20000000a00 */
[----:B-1----:R-:W-:-:S04]  /*6b20*/  IADD3 R0, R0, 0x3f, RZ ;  /* 0x0000003f00007810 */ /* 0x002fc80007ffe0ff */
[----:B------:R-:W-:-:S04]  /*6b30*/  SHF.R.S32.HI R3, RZ, 0x1f, R0 ;  /* 0x0000001fff037819 */ /* 0x000fc80000011400 */
[----:B------:R-:W-:Y:S01]  /*6b40*/  LEA.HI R3, R3, R0, RZ, 0x6 ;  /* 0x0000000003037211 */ /* 0x000fe200078f30ff */
[----:B------:R-:W-:-:S03]  /*6b50*/  IMAD.MOV.U32 R0, RZ, RZ, RZ ;  /* 0x000000ffff007224 */ /* 0x000fc600078e00ff */
[----:B------:R-:W-:Y:S01]  /*6b60*/  SHF.R.S32.HI R11, RZ, 0x6, R3 ;  /* 0x00000006ff0b7819 */ /* 0x000fe20000011403 */
[----:B------:R-:W-:-:S04]  /*6b70*/  IMAD.MOV.U32 R3, RZ, RZ, 0x1 ;  /* 0x00000001ff037424 */ /* 0x000fc800078e00ff */
[----:B------:R-:W-:-:S07]  /*6b80*/  VIADD R12, R11, 0x1 ;  /* 0x000000010b0c7836 */ /* 0x000fce0000000000 */
.L_x_157:
[----:B------:R-:W-:-:S03]  /*6b90*/  UMOV UR4, 0xffffffff ;  /* 0xffffffff00047882 */ /* 0x000fc60000000000 */
[----:B------:R-:W-:Y:S05]  /*6ba0*/  BRA.DIV UR4, `(.L_x_146) ;  /* 0x0000001204ac7947 */ /* 0x000fea000b800000 */
[----:B------:R-:W-:-:S13]  /*6bb0*/  ELECT P6, URZ, PT ;  /* 0x00000000003f782f */ /* 0x000fda00038c0000 */
.L_x_177:
[----:B------:R-:W1:Y:S01]  /*6bc0*/  LDC R4, c[0x0][0x28c] ;  /* 0x0000a300ff047b82 */ /* 0x000e620000000800 */
[----:B------:R-:W-:Y:S01]  /*6bd0*/  BSSY B1, `(.L_x_147) ;  /* 0x0000037000017945 */ /* 0x000fe20003800000 */
[----:B-1----:R-:W-:-:S13]  /*6be0*/  ISETP.LT.OR P6, PT, R4, 0x1, !P6 ;  /* 0x000000010400780c */ /* 0x002fda00077c1670 */
[----:B------:R-:W-:Y:S05]  /*6bf0*/  @P6 BRA `(.L_x_148) ;  /* 0x0000000000d06947 */ /* 0x000fea0003800000 */
[----:B------:R-:W-:Y:S01]  /*6c00*/  IMAD.SHL.U32 R14, R7, 0x40, RZ ;  /* 0x00000040070e7824 */ /* 0x000fe200078e00ff */
[----:B------:R-:W-:Y:S01]  /*6c10*/  MOV R4, R12 ;  /* 0x0000000c00047202 */ /* 0x000fe20000000f00 */
[----:B------:R-:W-:Y:S02]  /*6c20*/  IMAD.SHL.U32 R13, R13, 0x100, RZ ;  /* 0x000001000d0d7824 */ /* 0x000fe400078e00ff */
[----:B------:R-:W-:Y:S02]  /*6c30*/  IMAD.MOV.U32 R19, RZ, RZ, RZ ;  /* 0x000000ffff137224 */ /* 0x000fe400078e00ff */
[----:B------:R-:W-:Y:S02]  /*6c40*/  IMAD.MOV.U32 R5, RZ, RZ, R3 ;  /* 0x000000ffff057224 */ /* 0x000fe400078e0003 */
[----:B------:R-:W-:-:S07]  /*6c50*/  IMAD.MOV.U32 R7, RZ, RZ, R0 ;  /* 0x000000ffff077224 */ /* 0x000fce00078e0000 */
.L_x_152:
[----:B------:R-:W1:Y:S01]  /*6c60*/  S2R R9, SR_CgaCtaId ;  /* 0x0000000000097919 */ /* 0x000e620000008800 */
[----:B------:R-:W-:-:S04]  /*6c70*/  MOV R8, 0x400 ;  /* 0x0000040000087802 */ /* 0x000fc80000000f00 */
[----:B-1----:R-:W-:Y:S02]  /*6c80*/  LEA R20, R9, R8, 0x18 ;  /* 0x0000000809147211 */ /* 0x002fe400078ec0ff */
[----:B------:R-:W-:Y:S01]  /*6c90*/  SHF.L.U32 R8, R5, 0x1f, RZ ;  /* 0x0000001f05087819 */ /* 0x000fe200000006ff */
[----:B------:R-:W1:Y:S02]  /*6ca0*/  @!P2 LDC R9, c[0x0][0x500] ;  /* 0x00014000ff09ab82 */ /* 0x000e640000000800 */
[----:B------:R-:W-:-:S04]  /*6cb0*/  IMAD R15, R7, 0x8, R20 ;  /* 0x00000008070f7824 */ /* 0x000fc800078e0214 */
[----:B------:R-:W2:Y:S02]  /*6cc0*/  SYNCS.PHASECHK.TRANS64.TRYWAIT P1, [R15+URZ+0x20], R8 ;  /* 0x000020080f0075a7 */ /* 0x000ea4000802017f */
[----:B--2---:R-:W-:Y:S05]  /*6cd0*/  @!P1 BRA `(.L_x_149) ;  /* 0x0000001000809947 */ /* 0x004fea0003800000 */
.L_x_178:
[----:B--2---:R-:W-:Y:S01]  /*6ce0*/  PRMT R8, R18, 0x9910, RZ ;  /* 0x0000991012087816 */ /* 0x004fe200000000ff */
[----:B-1----:R1:W-:Y:S03]  /*6cf0*/  @!P2 SYNCS.ARRIVE.TRANS64 RZ, [R15+URZ], R9 ;  /* 0x000000090fffa9a7 */ /* 0x0023e6000800003f */
[----:B------:R-:W-:-:S13]  /*6d00*/  ISETP.NE.AND P1, PT, R8, 0x2, PT ;  /* 0x000000020800780c */ /* 0x000fda0003f25270 */
[----:B-1----:R-:W-:Y:S05]  /*6d10*/  @P1 BRA `(.L_x_150) ;  /* 0x0000000000041947 */ /* 0x002fea0003800000 */
[----:B------:R-:W-:Y:S01]  /*6d20*/  BPT.TRAP 0x1 ;  /* 0x000000040000795c */ /* 0x000fe20000300000 */
.L_x_150:
[----:B------:R-:W-:Y:S05]  /*6d30*/  @P0 BRA `(.L_x_151) ;  /* 0x0000000000040947 */ /* 0x000fea0003800000 */
[----:B------:R-:W-:Y:S01]  /*6d40*/  BPT.TRAP 0x1 ;  /* 0x000000040000795c */ /* 0x000fe20000300000 */
.L_x_151:
[--C-:B------:R-:W-:Y:S01]  /*6d50*/  IMAD R8, R7, 0x8000, R20.reuse ;  /* 0x0000800007087824 */ /* 0x100fe200078e0214 */
[----:B------:R-:W-:Y:S01]  /*6d60*/  R2UR UR9, R15 ;  /* 0x000000000f0972ca */ /* 0x000fe200000e0000 */
[C---:B------:R-:W-:Y:S01]  /*6d70*/  IMAD R20, R7.reuse, 0x2000, R20 ;  /* 0x0000200007147824 */ /* 0x040fe200078e0214 */
[----:B------:R-:W-:Y:S01]  /*6d80*/  UIADD3 UR4, UP0, UR20, 0xf0, URZ ;  /* 0x000000f014047890 */ /* 0x000fe2000ff1e03f */
[----:B------:R-:W-:Y:S01]  /*6d90*/  VIADD R4, R4, 0xffffffff ;  /* 0xffffffff04047836 */ /* 0x000fe20000000000 */
[----:B------:R-:W-:Y:S01]  /*6da0*/  R2UR UR5, R8 ;  /* 0x00000000080572ca */ /* 0x000fe200000e0000 */
[----:B------:R-:W-:Y:S01]  /*6db0*/  UIADD3 UR22, UP1, UR20, 0x1f0, URZ ;  /* 0x000001f014167890 */ /* 0x000fe2000ff3e03f */
[----:B------:R-:W-:Y:S01]  /*6dc0*/  R2UR UR8, R20 ;  /* 0x00000000140872ca */ /* 0x000fe200000e0000 */
[----:B------:R-:W-:Y:S01]  /*6dd0*/  VIADD R7, R7, 0x1 ;  /* 0x0000000107077836 */ /* 0x000fe20000000000 */
[----:B------:R-:W-:Y:S01]  /*6de0*/  R2UR UR11, R13 ;  /* 0x000000000d0b72ca */ /* 0x000fe200000e0000 */
[----:B------:R-:W-:Y:S01]  /*6df0*/  UIADD3.X UR23, URZ, UR21, URZ, UP1, !UPT ;  /* 0x000000153f177290 */ /* 0x000fe20008ffe43f */
[----:B------:R-:W-:Y:S01]  /*6e00*/  R2UR UR10, R19 ;  /* 0x00000000130a72ca */ /* 0x000fe200000e0000 */
[----:B------:R-:W-:Y:S01]  /*6e10*/  UMOV UR6, 0x0 ;  /* 0x0000000000067882 */ /* 0x000fe20000000000 */
[----:B------:R-:W-:Y:S01]  /*6e20*/  R2UR UR12, R6 ;  /* 0x00000000060c72ca */ /* 0x000fe200000e0000 */
[----:B------:R-:W-:Y:S01]  /*6e30*/  UMOV UR7, 0x10000000 ;  /* 0x1000000000077882 */ /* 0x000fe20000000000 */
[----:B------:R-:W-:-:S02]  /*6e40*/  R2UR UR18, R14 ;  /* 0x000000000e1272ca */ /* 0x000fc400000e0000 */
[----:B------:R-:W-:Y:S01]  /*6e50*/  ISETP.GT.AND P3, PT, R4, 0x1, PT ;  /* 0x000000010400780c */ /* 0x000fe20003f64270 */
[----:B------:R-:W-:Y:S01]  /*6e60*/  UIADD3 UR13, UR5, 0x8400, URZ ;  /* 0x00008400050d7890 */ /* 0x000fe2000fffe03f */
[----:B------:R-:W-:Y:S01]  /*6e70*/  ISETP.NE.AND P1, PT, R7, 0x4, PT ;  /* 0x000000040700780c */ /* 0x000fe20003f25270 */
[----:B------:R-:W-:Y:S01]  /*6e80*/  UIADD3.X UR5, URZ, UR21, URZ, UP0, !UPT ;  /* 0x000000153f057290 */ /* 0x000fe200087fe43f */
[----:B------:R-:W-:Y:S01]  /*6e90*/  IADD3 R19, R19, 0x40, RZ ;  /* 0x0000004013137810 */ /* 0x000fe20007ffe0ff */
[----:B------:R-:W-:Y:S01]  /*6ea0*/  UIADD3 UR14, UR8, 0x28400, URZ ;  /* 0x00028400080e7890 */ /* 0x000fe2000fffe03f */
[----:B------:R-:W-:Y:S02]  /*6eb0*/  SEL R8, RZ, 0x1, P1 ;  /* 0x00000001ff087807 */ /* 0x000fe40000800000 */
[----:B------:R-:W-:Y:S01]  /*6ec0*/  UMOV UR8, UR13 ;  /* 0x0000000d00087c82 */ /* 0x000fe20008000000 */
[----:B------:R-:W-:Y:S02]  /*6ed0*/  SEL R7, R7, RZ, P1 ;  /* 0x000000ff07077207 */ /* 0x000fe40000800000 */
[----:B------:R-:W-:Y:S01]  /*6ee0*/  LOP3.LUT R5, R5, R8, RZ, 0x3c, !PT ;  /* 0x0000000805057212 */ /* 0x000fe200078e3cff */
[----:B------:R1:W-:Y:S02]  /*6ef0*/  UTMALDG.3D [UR8], [UR4], desc[UR6] ;  /* 0x00000608040075b4 */ /* 0x0003e40008011000 */
[----:B-1----:R-:W-:Y:S01]  /*6f00*/  UMOV UR8, UR14 ;  /* 0x0000000e00087c82 */ /* 0x002fe20008000000 */
[----:B------:R-:W-:-:S02]  /*6f10*/  UMOV UR11, UR18 ;  /* 0x00000012000b7c82 */ /* 0x000fc40008000000 */
[----:B------:R1:W-:Y:S02]  /*6f20*/  UTMALDG.3D [UR8], [UR22], desc[UR6] ;  /* 0x00000608160075b4 */ /* 0x0003e40008011000 */
[----:B-1----:R-:W-:Y:S05]  /*6f30*/  @P3 BRA `(.L_x_152) ;  /* 0xfffffffc00483947 */ /* 0x002fea000383ffff */
.L_x_148:
[----:B------:R-:W-:Y:S05]  /*6f40*/  BSYNC B1 ;  /* 0x0000000000017941 */ /* 0x000fea0003800000 */
.L_x_147:
[----:B------:R-:W-:Y:S01]  /*6f50*/  LOP3.LUT P3, RZ, R10, 0xff, RZ, 0xc0, !PT ;  /* 0x000000ff0aff7812 */ /* 0x000fe2000786c0ff */
[----:B------:R-:W-:Y:S01]  /*6f60*/  IMAD.IADD R0, R11, 0x1, R0 ;  /* 0x000000010b007824 */ /* 0x000fe200078e0200 */
[----:B------:R-:W-:Y:S01]  /*6f70*/  IADD3 R16, P4, R16, UR38, RZ ;  /* 0x0000002610107c10 */ /* 0x000fe2000ff9e0ff */
[----:B------:R-:W-:Y:S01]  /*6f80*/  ULDC.64 UR4, c[0x0][0x8f8] ;  /* 0x00023e0000047ab9 */ /* 0x000fe20000000a00 */
[----:B------:R-:W-:Y:S01]  /*6f90*/  BSSY B1, `(.L_x_153) ;  /* 0x000006d000017945 */ /* 0x000fe20003800000 */
[----:B------:R-:W-:Y:S01]  /*6fa0*/  IMAD.MOV.U32 R13, RZ, RZ, -0x1 ;  /* 0xffffffffff0d7424 */ /* 0x000fe200078e00ff */
[----:B------:R-:W-:Y:S01]  /*6fb0*/  SHF.R.U32.HI R4, RZ, 0x2, R0 ;  /* 0x00000002ff047819 */ /* 0x000fe20000011600 */
[----:B------:R-:W-:Y:S01]  /*6fc0*/  IMAD.MOV.U32 R7, RZ, RZ, -0x1 ;  /* 0xffffffffff077424 */ /* 0x000fe200078e00ff */
[----:B------:R-:W-:Y:S02]  /*6fd0*/  ISETP.GT.U32.AND P1, PT, R0, 0x3, PT ;  /* 0x000000030000780c */ /* 0x000fe40003f24070 */
[----:B------:R-:W-:-:S02]  /*6fe0*/  LOP3.LUT R4, R4, 0x1, RZ, 0xc0, !PT ;  /* 0x0000000104047812 */ /* 0x000fc400078ec0ff */
[----:B------:R-:W-:Y:S01]  /*6ff0*/  ISETP.LT.U32.AND P1, PT, R11, 0x4, P1 ;  /* 0x000000040b00780c */ /* 0x000fe20000f21070 */
[----:B------:R-:W1:Y:S01]  /*7000*/  @P3 S2R R6, SR_CgaCtaId ;  /* 0x0000000000063919 */ /* 0x000e620000008800 */
[----:B------:R-:W-:Y:S02]  /*7010*/  @P3 MOV R5, 0x400 ;  /* 0x0000040000053802 */ /* 0x000fe40000000f00 */
[----:B------:R-:W-:Y:S02]  /*7020*/  IADD3.X R17, R17, UR37, RZ, P4, !PT ;  /* 0x0000002511117c10 */ /* 0x000fe4000a7fe4ff */
[----:B------:R-:W-:Y:S02]  /*7030*/  ISETP.GE.U32.AND P4, PT, R16, UR4, PT ;  /* 0x0000000410007c0c */ /* 0x000fe4000bf86070 */
[----:B------:R-:W-:Y:S02]  /*7040*/  LOP3.LUT R0, R0, 0x3, RZ, 0xc0, !PT ;  /* 0x0000000300007812 */ /* 0x000fe400078ec0ff */
[----:B------:R-:W-:-:S02]  /*7050*/  PRMT R10, RZ, 0x7610, R10 ;  /* 0x00007610ff0a7816 */ /* 0x000fc4000000000a */
[----:B-1----:R-:W-:Y:S01]  /*7060*/  @P3 LEA R5, R6, R5, 0x18 ;  /* 0x0000000506053211 */ /* 0x002fe200078ec0ff */
[----:B------:R-:W-:-:S03]  /*7070*/  IMAD.MOV.U32 R6, RZ, RZ, -0x1 ;  /* 0xffffffffff067424 */ /* 0x000fc600078e00ff */
[----:B------:R1:W-:Y:S01]  /*7080*/  @P3 SYNCS.ARRIVE.TRANS64.A1T0 RZ, [R5+URZ+0x88], RZ ;  /* 0x000088ff05ff39a7 */ /* 0x0003e2000810003f */
[----:B------:R-:W-:Y:S02]  /*7090*/  ISETP.NE.U32.AND P3, PT, R4, 0x1, PT ;  /* 0x000000010400780c */ /* 0x000fe40003f65070 */
[----:B------:R-:W-:Y:S02]  /*70a0*/  SEL R4, RZ, 0x1, !P1 ;  /* 0x00000001ff047807 */ /* 0x000fe40004800000 */
[----:B------:R-:W-:Y:S02]  /*70b0*/  ISETP.GE.U32.AND.EX P1, PT, R17, UR5, PT, P4 ;  /* 0x0000000511007c0c */ /* 0x000fe4000bf26140 */
[----:B------:R-:W-:-:S04]  /*70c0*/  ISETP.GT.U32.AND P3, PT, R11, 0x3, !P3 ;  /* 0x000000030b00780c */ /* 0x000fc80005f64070 */
[----:B-1----:R-:W-:-:S04]  /*70d0*/  SEL R5, RZ, 0x1, !P3 ;  /* 0x00000001ff057807 */ /* 0x002fc80005800000 */
[--C-:B------:R-:W-:Y:S02]  /*70e0*/  LOP3.LUT R3, R5, R3, R4.reuse, 0x96, !PT ;  /* 0x0000000305037212 */ /* 0x100fe400078e9604 */
[----:B------:R-:W-:Y:S01]  /*70f0*/  PRMT R4, RZ, 0x7610, R4 ;  /* 0x00007610ff047816 */ /* 0x000fe20000000004 */
[----:B------:R-:W-:Y:S06]  /*7100*/  @P1 BRA `(.L_x_154) ;  /* 0x0000000400541947 */ /* 0x000fec0003800000 */
[----:B------:R-:W-:Y:S01]  /*7110*/  ULDC.64 UR4, c[0x0][0x8d0] ;  /* 0x0002340000047ab9 */ /* 0x000fe20000000a00 */
[----:B------:R-:W1:Y:S01]  /*7120*/  S2R R14, SR_CTAID.X ;  /* 0x00000000000e7919 */ /* 0x000e620000002500 */
[----:B------:R-:W-:Y:S01]  /*7130*/  ISETP.NE.U32.AND P1, PT, RZ, UR4, PT ;  /* 0x00000004ff007c0c */ /* 0x000fe2000bf25070 */
[----:B------:R-:W-:Y:S01]  /*7140*/  ULDC UR7, c[0x0][0x8d8] ;  /* 0x0002360000077ab9 */ /* 0x000fe20000000800 */
[----:B------:R-:W-:Y:S01]  /*7150*/  IMAD.MOV.U32 R4, RZ, RZ, R16 ;  /* 0x000000ffff047224 */ /* 0x000fe200078e0010 */
[----:B------:R-:W2:Y:S01]  /*7160*/  S2R R13, SR_CTAID.Y ;  /* 0x00000000000d7919 */ /* 0x000ea20000002600 */
[----:B------:R-:W-:Y:S01]  /*7170*/  ISETP.NE.AND.EX P1, PT, RZ, UR5, PT, P1 ;  /* 0x00000005ff007c0c */ /* 0x000fe2000bf25310 */
[----:B------:R-:W-:-:S12]  /*7180*/  IMAD.MOV.U32 R5, RZ, RZ, R17 ;  /* 0x000000ffff057224 */ /* 0x000fd800078e0011 */
[----:B------:R-:W-:Y:S05]  /*7190*/  @!P1 BRA `(.L_x_155) ;  /* 0x0000000000289947 */ /* 0x000fea0003800000 */
[----:B------:R-:W-:Y:S02]  /*71a0*/  ULDC UR6, c[0x0][0x8dc] ;  /* 0x0002370000067ab9 */ /* 0x000fe40000000800 */
[----:B------:R-:W-:-:S05]  /*71b0*/  IADD3 R9, P1, R16, UR6, RZ ;  /* 0x0000000610097c10 */ /* 0x000fca000ff3e0ff */
[----:B------:R-:W-:-:S04]  /*71c0*/  IMAD.X R15, RZ, RZ, R17, P1 ;  /* 0x000000ffff0f7224 */ /* 0x000fc800008e0611 */
[----:B------:R-:W-:-:S04]  /*71d0*/  IMAD.WIDE.U32 R6, R15, UR4, RZ ;  /* 0x000000040f067c25 */ /* 0x000fc8000f8e00ff */
[----:B------:R-:W-:-:S04]  /*71e0*/  IMAD.WIDE.U32 R6, P1, R9, UR5, R6 ;  /* 0x0000000509067c25 */ /* 0x000fc8000f820006 */
[----:B------:R-:W-:Y:S01]  /*71f0*/  IMAD.WIDE.U32 R8, R9, UR4, RZ ;  /* 0x0000000409087c25 */ /* 0x000fe2000f8e00ff */
[----:B------:R-:W-:-:S03]  /*7200*/  IADD3.X R5, RZ, RZ, RZ, P1, !PT ;  /* 0x000000ffff057210 */ /* 0x000fc60000ffe4ff */
[----:B------:R-:W-:Y:S01]  /*7210*/  IMAD.MOV.U32 R4, RZ, RZ, R7 ;  /* 0x000000ffff047224 */ /* 0x000fe200078e0007 */
[----:B------:R-:W-:-:S05]  /*7220*/  IADD3 RZ, P1, R9, R6, RZ ;  /* 0x0000000609ff7210 */ /* 0x000fca0007f3e0ff */
[----:B------:R-:W-:-:S08]  /*7230*/  IMAD.WIDE.U32.X R4, R15, UR5, R4, P1 ;  /* 0x000000050f047c25 */ /* 0x000fd000088e0404 */
.L_x_155:
[--C-:B------:R-:W-:Y:S01]  /*7240*/  SHF.R.U64 R8, R4, UR7, R5.reuse ;  /* 0x0000000704087c19 */ /* 0x100fe20008001205 */
[----:B------:R-:W-:Y:S01]  /*7250*/  ULDC.64 UR4, c[0x0][0x8c8] ;  /* 0x0002320000047ab9 */ /* 0x000fe20000000a00 */
[----:B------:R-:W-:Y:S01]  /*7260*/  SHF.R.U32.HI R4, RZ, UR7, R5 ;  /* 0x00000007ff047c19 */ /* 0x000fe20008011605 */
[----:B------:R-:W3:Y:S01]  /*7270*/  LDC R25, c[0x0][0x144] ;  /* 0x00005100ff197b82 */ /* 0x000ee20000000800 */
[----:B------:R-:W-:Y:S01]  /*7280*/  IADD3 R7, P1, RZ, -R8, RZ ;  /* 0x80000008ff077210 */ /* 0x000fe20007f3e0ff */
[----:B------:R-:W-:Y:S01]  /*7290*/  ULDC.64 UR8, c[0x0][0x8e8] ;  /* 0x00023a0000087ab9 */ /* 0x000fe20000000a00 */
[----:B-1----:R-:W-:Y:S01]  /*72a0*/  I2FP.F32.U32 R9, R14 ;  /* 0x0000000e00097245 */ /* 0x002fe20000201000 */
[----:B------:R-:W-:Y:S02]  /*72b0*/  ULDC UR6, c[0x0][0x8b0] ;  /* 0x00022c0000067ab9 */ /* 0x000fe40000000800 */
[----:B------:R-:W-:Y:S01]  /*72c0*/  IMAD.X R4, RZ, RZ, ~R4, P1 ;  /* 0x000000ffff047224 */ /* 0x000fe200008e0e04 */
[----:B------:R-:W-:Y:S01]  /*72d0*/  ISETP.NE.U32.AND P1, PT, RZ, UR8, PT ;  /* 0x00000008ff007c0c */ /* 0x000fe2000bf25070 */
[----:B------:R-:W1:Y:S02]  /*72e0*/  LDC R20, c[0x0][0x148] ;  /* 0x00005200ff147b82 */ /* 0x000e640000000800 */
[----:B------:R-:W-:Y:S01]  /*72f0*/  IMAD R6, R4, UR4, RZ ;  /* 0x0000000404067c24 */ /* 0x000fe2000f8e02ff */
[----:B------:R-:W-:Y:S01]  /*7300*/  ISETP.NE.AND.EX P1, PT, RZ, UR9, PT, P1 ;  /* 0x00000009ff007c0c */ /* 0x000fe2000bf25310 */
[----:B------:R-:W-:Y:S01]  /*7310*/  IMAD.WIDE.U32 R4, R7, UR4, R16 ;  /* 0x0000000407047c25 */ /* 0x000fe2000f8e0010 */
[----:B------:R-:W-:-:S03]  /*7320*/  ULDC UR4, c[0x0][0x150] ;  /* 0x0000540000047ab9 */ /* 0x000fc60000000800 */
[----:B------:R-:W-:Y:S02]  /*7330*/  IMAD R7, R7, UR5, R6 ;  /* 0x0000000507077c24 */ /* 0x000fe4000f8e0206 */
[----:B------:R-:W-:Y:S01]  /*7340*/  FMUL R6, R9, UR4 ;  /* 0x0000000409067c20 */ /* 0x000fe20008400000 */
[----:B------:R-:W-:Y:S01]  /*7350*/  ULDC UR4, c[0x0][0x8c0] ;  /* 0x0002300000047ab9 */ /* 0x000fe20000000800 */
[----:B------:R-:W-:Y:S01]  /*7360*/  ULDC UR5, c[0x0][0x154] ;  /* 0x0000550000057ab9 */ /* 0x000fe20000000800 */
[----:B------:R-:W-:-:S03]  /*7370*/  IMAD.IADD R5, R5, 0x1, R7 ;  /* 0x0000000105057824 */ /* 0x000fc600078e0207 */
[----:B------:R-:W4:Y:S02]  /*7380*/  F2I.U32.TRUNC.NTZ R6, R6 ;  /* 0x0000000600067305 */ /* 0x000f24000020f000 */
[----:B------:R-:W-:Y:S02]  /*7390*/  SHF.R.U64 R9, R4, UR4, R5 ;  /* 0x0000000404097c19 */ /* 0x000fe40008001205 */
[----:B--2---:R-:W-:-:S05]  /*73a0*/  I2FP.F32.U32 R4, R13 ;  /* 0x0000000d00047245 */ /* 0x004fca0000201000 */
[----:B------:R-:W-:Y:S01]  /*73b0*/  FMUL R21, R4, UR5 ;  /* 0x0000000504157c20 */ /* 0x000fe20008400000 */
[----:B------:R-:W-:Y:S01]  /*73c0*/  SHF.R.U32.HI R4, RZ, UR4, R5 ;  /* 0x00000004ff047c19 */ /* 0x000fe20008011605 */
[----:B------:R-:W-:-:S03]  /*73d0*/  ULDC UR4, c[0x0][0x900] ;  /* 0x0002400000047ab9 */ /* 0x000fc60000000800 */
[--C-:B------:R-:W-:Y:S01]  /*73e0*/  SHF.R.U64 R19, R9, UR6, R4.reuse ;  /* 0x0000000609137c19 */ /* 0x100fe20008001204 */
[----:B------:R-:W2:Y:S01]  /*73f0*/  F2I.U32.TRUNC.NTZ R21, R21 ;  /* 0x0000001500157305 */ /* 0x000ea2000020f000 */
[----:B------:R-:W-:Y:S01]  /*7400*/  SHF.R.U32.HI R4, RZ, UR6, R4 ;  /* 0x00000006ff047c19 */ /* 0x000fe20008011604 */
[----:B----4-:R-:W-:-:S03]  /*7410*/  IMAD.MOV R6, RZ, RZ, -R6 ;  /* 0x000000ffff067224 */ /* 0x010fc600078e0a06 */
[----:B------:R-:W-:Y:S01]  /*7420*/  SHF.R.U64 R15, R19, UR4, R4 ;  /* 0x00000004130f7c19 */ /* 0x000fe20008001204 */
[----:B---3--:R-:W-:Y:S01]  /*7430*/  IMAD R14, R25, R6, R14 ;  /* 0x00000006190e7224 */ /* 0x008fe200078e020e */
[----:B------:R-:W-:-:S03]  /*7440*/  SHF.R.U32.HI R23, RZ, UR4, R4 ;  /* 0x00000004ff177c19 */ /* 0x000fc60008011604 */
[----:B------:R-:W-:Y:S02]  /*7450*/  IMAD.MOV.U32 R4, RZ, RZ, R15 ;  /* 0x000000ffff047224 */ /* 0x000fe400078e000f */
[----:B------:R-:W-:Y:S01]  /*7460*/  IMAD.MOV.U32 R5, RZ, RZ, R23 ;  /* 0x000000ffff057224 */ /* 0x000fe200078e0017 */
[----:B--2---:R-:W-:Y:S06]  /*7470*/  @!P1 BRA `(.L_x_156) ;  /* 0x0000000000289947 */ /* 0x004fec0003800000 */
[----:B------:R-:W-:Y:S02]  /*7480*/  ULDC UR4, c[0x0][0x8f4] ;  /* 0x00023d0000047ab9 */ /* 0x000fe40000000800 */
[----:B------:R-:W-:-:S05]  /*7490*/  IADD3 R5, P1, R15, UR4, RZ ;  /* 0x000000040f057c10 */ /* 0x000fca000ff3e0ff */
[----:B------:R-:W-:-:S04]  /*74a0*/  IMAD.X R23, RZ, RZ, R23, P1 ;  /* 0x000000ffff177224 */ /* 0x000fc800008e0617 */
[----:B------:R-:W-:-:S04]  /*74b0*/  IMAD.WIDE.U32 R6, R23, UR8, RZ ;  /* 0x0000000817067c25 */ /* 0x000fc8000f8e00ff */
[----:B------:R-:W-:-:S04]  /*74c0*/  IMAD.WIDE.U32 R6, P1, R5, UR9, R6 ;  /* 0x0000000905067c25 */ /* 0x000fc8000f820006 */
[----:B------:R-:W-:-:S04]  /*74d0*/  IMAD.WIDE.U32 R4, R5, UR8, RZ ;  /* 0x0000000805047c25 */ /* 0x000fc8000f8e00ff */
[----:B------:R-:W-:Y:S01]  /*74e0*/  IMAD.MOV.U32 R4, RZ, RZ, R7 ;  /* 0x000000ffff047224 */ /* 0x000fe200078e0007 */
[----:B------:R-:W-:Y:S02]  /*74f0*/  IADD3 RZ, P3, R5, R6, RZ ;  /* 0x0000000605ff7210 */ /* 0x000fe40007f7e0ff */
[----:B------:R-:W-:-:S03]  /*7500*/  IADD3.X R5, RZ, RZ, RZ, P1, !PT ;  /* 0x000000ffff057210 */ /* 0x000fc60000ffe4ff */
[----:B------:R-:W-:-:S08]  /*7510*/  IMAD.WIDE.U32.X R4, R23, UR9, R4, P3 ;  /* 0x0000000917047c25 */ /* 0x000fd000098e0404 */
.L_x_156:
[----:B------:R-:W-:Y:S01]  /*7520*/  ISETP.NE.AND P1, PT, R2, 0x1, PT ;  /* 0x000000010200780c */ /* 0x000fe20003f25270 */
[----:B------:R-:W-:Y:S01]  /*7530*/  ULDC UR4, c[0x0][0x8f0] ;  /* 0x00023c0000047ab9 */ /* 0x000fe20000000800 */
[----:B------:R-:W-:Y:S01]  /*7540*/  LOP3.LUT R19, R19, UR16, RZ, 0xc0, !PT ;  /* 0x0000001013137c12 */ /* 0x000fe2000f8ec0ff */
[----:B------:R-:W-:Y:S01]  /*7550*/  IMAD.MOV R21, RZ, RZ, -R21 ;  /* 0x000000ffff157224 */ /* 0x000fe200078e0a15 */
[----:B------:R-:W-:Y:S01]  /*7560*/  SHF.R.U64 R4, R4, UR4, R5 ;  /* 0x0000000404047c19 */ /* 0x000fe20008001205 */
[----:B------:R-:W-:Y:S01]  /*7570*/  ULDC UR4, c[0x0][0x8e0] ;  /* 0x0002380000047ab9 */ /* 0x000fe20000000800 */
[----:B------:R-:W-:Y:S01]  /*7580*/  ULDC UR5, c[0x0][0x8b8] ;  /* 0x00022e0000057ab9 */ /* 0x000fe20000000800 */
[----:B------:R-:W-:Y:S02]  /*7590*/  IMAD.MOV.U32 R5, RZ, RZ, 0x1 ;  /* 0x00000001ff057424 */ /* 0x000fe400078e00ff */
[----:B------:R-:W-:Y:S02]  /*75a0*/  IMAD.MOV R6, RZ, RZ, -R4 ;  /* 0x000000ffff067224 */ /* 0x000fe400078e0a04 */
[----:B------:R-:W-:Y:S01]  /*75b0*/  IMAD R19, R4, UR17, R19 ;  /* 0x0000001104137c24 */ /* 0x000fe2000f8e0213 */
[----:B------:R-:W-:Y:S01]  /*75c0*/  LOP3.LUT R4, R9, UR15, RZ, 0xc0, !PT ;  /* 0x0000000f09047c12 */ /* 0x000fe2000f8ec0ff */
[----:B-1----:R-:W-:-:S02]  /*75d0*/  @P1 IMAD R14, R20, R21, R13 ;  /* 0x00000015140e1224 */ /* 0x002fc400078e020d */
[----:B------:R-:W-:Y:S01]  /*75e0*/  IMAD R15, R6, UR4, R15 ;  /* 0x00000004060f7c24 */ /* 0x000fe2000f8e020f */
[----:B------:R-:W-:Y:S01]  /*75f0*/  ULDC UR4, c[0x0][0x8a8] ;  /* 0x00022a0000047ab9 */ /* 0x000fe20000000800 */
[----:B------:R-:W-:Y:S02]  /*7600*/  IMAD R14, R19, UR5, R14 ;  /* 0x00000005130e7c24 */ /* 0x000fe4000f8e020e */
[--C-:B------:R-:W-:Y:S01]  /*7610*/  IMAD R15, R15, UR4, R4.reuse ;  /* 0x000000040f0f7c24 */ /* 0x100fe2000f8e0204 */
[----:B------:R-:W-:Y:S01]  /*7620*/  PRMT R4, R5, 0x7610, R4 ;  /* 0x0000761005047816 */ /* 0x000fe20000000004 */
[----:B------:R-:W-:-:S03]  /*7630*/  IMAD.MOV.U32 R6, RZ, RZ, R8 ;  /* 0x000000ffff067224 */ /* 0x000fc600078e0008 */
[----:B------:R-:W-:Y:S02]  /*7640*/  SEL R7, R15, R14, !P1 ;  /* 0x0000000e0f077207 */ /* 0x000fe40004800000 */
[----:B------:R-:W-:-:S07]  /*7650*/  SEL R13, R14, R15, !P1 ;  /* 0x0000000f0e0d7207 */ /* 0x000fce0004800000 */
.L_x_154:
[----:B------:R-:W-:Y:S05]  /*7660*/  BSYNC B1 ;  /* 0x0000000000017941 */ /* 0x000fea0003800000 */
.L_x_153:
[----:B------:R-:W-:-:S13]  /*7670*/  LOP3.LUT P1, RZ, R4, 0xff, RZ, 0xc0, !PT ;  /* 0x000000ff04ff7812 */ /* 0x000fda000782c0ff */
[----:B------:R-:W-:Y:S05]  /*7680*/  @P1 BRA `(.L_x_157) ;  /* 0xfffffff400401947 */ /* 0x000fea000383ffff */
[----:B------:R-:W-:Y:S05]  /*7690*/  BSYNC B0 ;  /* 0x0000000000007941 */ /* 0x000fea0003800000 */
.L_x_145:
[----:B------:R-:W-:-:S03]  /*76a0*/  UMOV UR4, 0xffffffff ;  /* 0xffffffff00047882 */ /* 0x000fc60000000000 */
[----:B------:R-:W-:Y:S05]  /*76b0*/  BRA.DIV UR4, `(.L_x_158) ;  /* 0x0000000a041c7947 */ /* 0x000fea000b800000 */
[----:B------:R-:W-:-:S13]  /*76c0*/  ELECT P6, URZ, PT ;  /* 0x00000000003f782f */ /* 0x000fda00038c0000 */
.L_x_181:
[----:B------:R-:W-:Y:S05]  /*76d0*/  @!P6 BRA `(.L_x_10) ;  /* 0x0000000000a4e947 */ /* 0x000fea0003800000 */
[----:B------:R-:W-:-:S04]  /*76e0*/  LOP3.LUT R22, R22, 0x2, RZ, 0xfc, !PT ;  /* 0x0000000216167812 */ /* 0x000fc800078efcff */
[----:B------:R-:W-:-:S13]  /*76f0*/  ISETP.NE.AND P0, PT, R22, 0x3, PT ;  /* 0x000000031600780c */ /* 0x000fda0003f05270 */
[----:B------:R-:W-:Y:S05]  /*7700*/  @!P0 BRA `(.L_x_159) ;  /* 0x0000000000048947 */ /* 0x000fea0003800000 */
[----:B------:R-:W-:Y:S01]  /*7710*/  BPT.TRAP 0x1 ;  /* 0x000000040000795c */ /* 0x000fe20000300000 */
.L_x_159:
[----:B------:R-:W1:Y:S01]  /*7720*/  S2R R5, SR_CgaCtaId ;  /* 0x0000000000057919 */ /* 0x000e620000008800 */
[----:B------:R-:W-:Y:S02]  /*7730*/  MOV R2, 0x400 ;  /* 0x0000040000027802 */ /* 0x000fe40000000f00 */
[----:B------:R-:W-:Y:S02]  /*7740*/  SHF.L.U32 R4, R3, 0x1f, RZ ;  /* 0x0000001f03047819 */ /* 0x000fe400000006ff */
[----:B-1----:R-:W-:-:S05]  /*7750*/  LEA R5, R5, R2, 0x18 ;  /* 0x0000000205057211 */ /* 0x002fca00078ec0ff */
[----:B------:R-:W-:-:S04]  /*7760*/  VIADD R5, R5, 0x20 ;  /* 0x0000002005057836 */ /* 0x000fc80000000000 */
[C---:B------:R-:W-:Y:S01]  /*7770*/  IMAD R7, R0.reuse, 0x8, R5 ;  /* 0x0000000800077824 */ /* 0x040fe200078e0205 */
[----:B------:R-:W-:-:S03]  /*7780*/  IADD3 R0, R0, 0x1, RZ ;  /* 0x0000000100007810 */ /* 0x000fc60007ffe0ff */
[----:B------:R-:W1:Y:S01]  /*7790*/  SYNCS.PHASECHK.TRANS64.TRYWAIT P0, [R7+URZ], R4 ;  /* 0x00000004070075a7 */ /* 0x000e62000800017f */
[----:B------:R-:W-:-:S04]  /*77a0*/  ISETP.NE.AND P1, PT, R0, 0x4, PT ;  /* 0x000000040000780c */ /* 0x000fc80003f25270 */
[----:B------:R-:W-:Y:S02]  /*77b0*/  SEL R2, RZ, 0x1, P1 ;  /* 0x00000001ff027807 */ /* 0x000fe40000800000 */
[----:B------:R-:W-:Y:S02]  /*77c0*/  SEL R0, R0, RZ, P1 ;  /* 0x000000ff00007207 */ /* 0x000fe40000800000 */
[----:B------:R-:W-:-:S03]  /*77d0*/  LOP3.LUT R9, R3, R2, RZ, 0x3c, !PT ;  /* 0x0000000203097212 */ /* 0x000fc600078e3cff */
[----:B------:R-:W-:Y:S01]  /*77e0*/  IMAD R6, R0, 0x8, R5 ;  /* 0x0000000800067824 */ /* 0x000fe200078e0205 */
[----:B------:R-:W-:Y:S01]  /*77f0*/  SHF.L.U32 R3, R9, 0x1f, RZ ;  /* 0x0000001f09037819 */ /* 0x000fe200000006ff */
[----:B-1----:R-:W-:Y:S06]  /*7800*/  @!P0 BRA `(.L_x_160) ;  /* 0x0000000400e88947 */ /* 0x002fec0003800000 */
.L_x_182:
[----:B------:R-:W2:Y:S01]  /*7810*/  SYNCS.PHASECHK.TRANS64.TRYWAIT P0, [R6+URZ], R3 ;  /* 0x00000003060075a7 */ /* 0x000ea2000800017f */
[----:B------:R-:W-:-:S05]  /*7820*/  VIADD R0, R0, 0x1 ;  /* 0x0000000100007836 */ /* 0x000fca0000000000 */
[----:B------:R-:W-:-:S04]  /*7830*/  ISETP.NE.AND P1, PT, R0, 0x4, PT ;  /* 0x000000040000780c */ /* 0x000fc80003f25270 */
[----:B------:R-:W-:Y:S02]  /*7840*/  SEL R2, RZ, 0x1, P1 ;  /* 0x00000001ff027807 */ /* 0x000fe40000800000 */
[----:B------:R-:W-:Y:S02]  /*7850*/  SEL R0, R0, RZ, P1 ;  /* 0x000000ff00007207 */ /* 0x000fe40000800000 */
[----:B------:R-:W-:-:S03]  /*7860*/  LOP3.LUT R9, R9, R2, RZ, 0x3c, !PT ;  /* 0x0000000209097212 */ /* 0x000fc600078e3cff */
[----:B-1----:R-:W-:Y:S01]  /*7870*/  IMAD R7, R0, 0x8, R5 ;  /* 0x0000000800077824 */ /* 0x002fe200078e0205 */
[----:B------:R-:W-:Y:S01]  /*7880*/  SHF.L.U32 R4, R9, 0x1f, RZ ;  /* 0x0000001f09047819 */ /* 0x000fe200000006ff */
[----:B--2---:R-:W-:Y:S06]  /*7890*/  @!P0 BRA `(.L_x_161) ;  /* 0x0000000400d88947 */ /* 0x004fec0003800000 */
.L_x_183:
[----:B------:R-:W2:Y:S01]  /*78a0*/  SYNCS.PHASECHK.TRANS64.TRYWAIT P0, [R7+URZ], R4 ;  /* 0x00000004070075a7 */ /* 0x000ea2000800017f */
[----:B------:R-:W-:-:S05]  /*78b0*/  VIADD R0, R0, 0x1 ;  /* 0x0000000100007836 */ /* 0x000fca0000000000 */
[----:B------:R-:W-:-:S04]  /*78c0*/  ISETP.NE.AND P1, PT, R0, 0x4, PT ;  /* 0x000000040000780c */ /* 0x000fc80003f25270 */
[----:B------:R-:W-:Y:S02]  /*78d0*/  SEL R2, RZ, 0x1, P1 ;  /* 0x00000001ff027807 */ /* 0x000fe40000800000 */
[----:B------:R-:W-:Y:S02]  /*78e0*/  SEL R0, R0, RZ, P1 ;  /* 0x000000ff00007207 */ /* 0x000fe40000800000 */
[----:B------:R-:W-:Y:S01]  /*78f0*/  LOP3.LUT R2, R9, R2, RZ, 0x3c, !PT ;  /* 0x0000000209027212 */ /* 0x000fe200078e3cff */
[----:B--2---:R-:W-:Y:S06]  /*7900*/  @!P0 BRA `(.L_x_162) ;  /* 0x0000000400d08947 */ /* 0x004fec0003800000 */
.L_x_184:
[----:B------:R-:W-:Y:S01]  /*7910*/  IMAD R5, R0, 0x8, R5 ;  /* 0x0000000800057824 */ /* 0x000fe200078e0205 */
[----:B------:R-:W-:-:S07]  /*7920*/  SHF.L.U32 R0, R2, 0x1f, RZ ;  /* 0x0000001f02007819 */ /* 0x000fce00000006ff */
.L_x_163:
[----:B---3--:R3:W4:Y:S02]  /*7930*/  SYNCS.PHASECHK.TRANS64.TRYWAIT P0, [R5+URZ], R0 ;  /* 0x00000000050075a7 */ /* 0x008724000800017f */
[----:B----4-:R-:W-:Y:S05]  /*7940*/  @!P0 NANOSLEEP.SYNCS 0x989680 ;  /* 0x009896800000895d */ /* 0x010fea0003900000 */
[----:B------:R-:W4:Y:S02]  /*7950*/  @!P0 SYNCS.PHASECHK.TRANS64 P0, [R5+URZ], R0 ;  /* 0x00000000050085a7 */ /* 0x000f24000800007f */
[----:B----4-:R-:W-:Y:S05]  /*7960*/  @!P0 BRA `(.L_x_163) ;  /* 0xfffffffc00f08947 */ /* 0x010fea000383ffff */
.L_x_10:
[----:B------:R-:W-:Y:S05]  /*7970*/  BSYNC B6 ;  /* 0x0000000000067941 */ /* 0x000fea0003800000 */
.L_x_8:
[----:B------:R-:W-:Y:S05]  /*7980*/  EXIT ;  /* 0x000000000000794d */ /* 0x000fea0003800000 */
.L_x_23:
[----:B----4-:R4:W1:Y:S02]  /*7990*/  SYNCS.PHASECHK.TRANS64.TRYWAIT P1, [R3+URZ], R0 ;  /* 0x00000000030075a7 */ /* 0x010864000802017f */
[----:B-1----:R-:W-:Y:S05]  /*79a0*/  @!P1 NANOSLEEP.SYNCS 0x989680 ;  /* 0x009896800000995d */ /* 0x002fea0003900000 */
[----:B------:R-:W1:Y:S02]  /*79b0*/  @!P1 SYNCS.PHASECHK.TRANS64 P1, [R3+URZ], R0 ;  /* 0x00000000030095a7 */ /* 0x000e64000802007f */
[----:B-1----:R-:W-:Y:S05]  /*79c0*/  @!P1 BRA `(.L_x_23) ;  /* 0xfffffffc00f09947 */ /* 0x002fea000383ffff */
[----:B------:R-:W-:Y:S05]  /*79d0*/  BRA `(.L_x_22) ;  /* 0xffffff9c00507947 */ /* 0x000fea000383ffff */
.L_x_28:
[----:B---3--:R-:W-:-:S04]  /*79e0*/  IMAD.U32 R4, RZ, RZ, UR8 ;  /* 0x00000008ff047e24 */ /* 0x008fc8000f8e00ff */
[----:B------:R3:W4:Y:S03]  /*79f0*/  SYNCS.PHASECHK.TRANS64.TRYWAIT P1, [R4+URZ], R3 ;  /* 0x00000003040075a7 */ /* 0x000726000802017f */
[----:B----4-:R-:W-:Y:S05]  /*7a00*/  @!P1 NANOSLEEP.SYNCS 0x989680 ;  /* 0x009896800000995d */ /* 0x010fea0003900000 */
[----:B------:R-:W4:Y:S02]  /*7a10*/  @!P1 SYNCS.PHASECHK.TRANS64 P1, [R4+URZ], R3 ;  /* 0x00000003040095a7 */ /* 0x000f24000802007f */
[----:B----4-:R-:W-:Y:S05]  /*7a20*/  @!P1 BRA `(.L_x_28) ;  /* 0xfffffffc00ec9947 */ /* 0x010fea000383ffff */
[----:B------:R-:W-:Y:S05]  /*7a30*/  BRA `(.L_x_27) ;  /* 0xffffffa000847947 */ /* 0x000fea000383ffff */
.L_x_50:
[----:B-1----:R-:W-:-:S04]  /*7a40*/  IMAD.U32 R4, RZ, RZ, UR52 ;  /* 0x00000034ff047e24 */ /* 0x002fc8000f8e00ff */
[----:B------:R1:W2:Y:S03]  /*7a50*/  SYNCS.PHASECHK.TRANS64.TRYWAIT P2, [R4+URZ+0x40], R3 ;  /* 0x00004003040075a7 */ /* 0x0002a6000804017f */
[----:B--2---:R-:W-:Y:S05]  /*7a60*/  @!P2 NANOSLEEP.SYNCS 0x989680 ;  /* 0x009896800000a95d */ /* 0x004fea0003900000 */
[----:B------:R-:W2:Y:S02]  /*7a70*/  @!P2 SYNCS.PHASECHK.TRANS64 P2, [R4+URZ+0x40], R3 ;  /* 0x000040030400a5a7 */ /* 0x000ea4000804007f */
[----:B--2---:R-:W-:Y:S05]  /*7a80*/  @!P2 BRA `(.L_x_50) ;  /* 0xfffffffc00eca947 */ /* 0x004fea000383ffff */
[----:B------:R-:W-:Y:S05]  /*7a90*/  BRA `(.L_x_164) ;  /* 0xffffffac00ac7947 */ /* 0x000fea000383ffff */
.L_x_61:
[----:B-1----:R1:W2:Y:S02]  /*7aa0*/  SYNCS.PHASECHK.TRANS64.TRYWAIT P5, [R15+URZ+0x40], R20 ;  /* 0x000040140f0075a7 */ /* 0x0022a400080a017f */
[----:B--2---:R-:W-:Y:S05]  /*7ab0*/  @!P5 NANOSLEEP.SYNCS 0x989680 ;  /* 0x009896800000d95d */ /* 0x004fea0003900000 */
[----:B------:R-:W2:Y:S02]  /*7ac0*/  @!P5 SYNCS.PHASECHK.TRANS64 P5, [R15+URZ+0x40], R20 ;  /* 0x000040140f00d5a7 */ /* 0x000ea400080a007f */
[----:B--2---:R-:W-:Y:S05]  /*7ad0*/  @!P5 BRA `(.L_x_61) ;  /* 0xfffffffc00f0d947 */ /* 0x004fea000383ffff */
[----:B------:R-:W-:Y:S05]  /*7ae0*/  BRA `(.L_x_165) ;  /* 0xffffffb400f47947 */ /* 0x000fea000383ffff */
.L_x_71:
[----:B-1----:R1:W2:Y:S02]  /*7af0*/  SYNCS.PHASECHK.TRANS64.TRYWAIT P5, [R14+URZ+0x40], R15 ;  /* 0x0000400f0e0075a7 */ /* 0x0022a400080a017f */
[----:B--2---:R-:W-:Y:S05]  /*7b00*/  @!P5 NANOSLEEP.SYNCS 0x989680 ;  /* 0x009896800000d95d */ /* 0x004fea0003900000 */
[----:B------:R-:W2:Y:S02]  /*7b10*/  @!P5 SYNCS.PHASECHK.TRANS64 P5, [R14+URZ+0x40], R15 ;  /* 0x0000400f0e00d5a7 */ /* 0x000ea400080a007f */
[----:B--2---:R-:W-:Y:S05]  /*7b20*/  @!P5 BRA `(.L_x_71) ;  /* 0xfffffffc00f0d947 */ /* 0x004fea000383ffff */
[----:B------:R-:W-:Y:S05]  /*7b30*/  BRA `(.L_x_166) ;  /* 0xffffffbc00ac7947 */ /* 0x000fea000383ffff */
.L_x_81:
[----:B-1----:R1:W2:Y:S02]  /*7b40*/  SYNCS.PHASECHK.TRANS64.TRYWAIT P3, [R15+URZ+0x40], R14 ;  /* 0x0000400e0f0075a7 */ /* 0x0022a4000806017f */
[----:B--2---:R-:W-:Y:S05]  /*7b50*/  @!P3 NANOSLEEP.SYNCS 0x989680 ;  /* 0x009896800000b95d */ /* 0x004fea0003900000 */
[----:B------:R-:W2:Y:S02]  /*7b60*/  @!P3 SYNCS.PHASECHK.TRANS64 P3, [R15+URZ+0x40], R14 ;  /* 0x0000400e0f00b5a7 */ /* 0x000ea4000806007f */
[----:B--2---:R-:W-:Y:S05]  /*7b70*/  @!P3 BRA `(.L_x_81) ;  /* 0xfffffffc00f0b947 */ /* 0x004fea000383ffff */
[----:B------:R-:W-:Y:S05]  /*7b80*/  BRA `(.L_x_167) ;  /* 0xffffffc400707947 */ /* 0x000fea000383ffff */
.L_x_101:
[----:B-1----:R-:W-:-:S04]  /*7b90*/  MOV R3, UR4 ;  /* 0x0000000400037c02 */ /* 0x002fc80008000f00 */
[----:B------:R1:W2:Y:S03]  /*7ba0*/  SYNCS.PHASECHK.TRANS64.TRYWAIT P0, [R3+URZ+0x88], R0 ;  /* 0x00008800030075a7 */ /* 0x0002a6000800017f */
[----:B--2---:R-:W-:Y:S05]  /*7bb0*/  @!P0 NANOSLEEP.SYNCS 0x989680 ;  /* 0x009896800000895d */ /* 0x004fea0003900000 */
[----:B------:R-:W2:Y:S02]  /*7bc0*/  @!P0 SYNCS.PHASECHK.TRANS64 P0, [R3+URZ+0x88], R0 ;  /* 0x00008800030085a7 */ /* 0x000ea4000800007f */
[----:B--2---:R-:W-:Y:S05]  /*7bd0*/  @!P0 BRA `(.L_x_101) ;  /* 0xfffffffc00ec8947 */ /* 0x004fea000383ffff */
[----:B------:R-:W-:Y:S05]  /*7be0*/  BRA `(.L_x_100) ;  /* 0xffffffd800fc7947 */ /* 0x000fea000383ffff */
.L_x_110:
[----:B-1----:R-:W-:-:S04]  /*7bf0*/  IMAD.U32 R5, RZ, RZ, UR5 ;  /* 0x00000005ff057e24 */ /* 0x002fc8000f8e00ff */
[----:B------:R1:W2:Y:S03]  /*7c00*/  SYNCS.PHASECHK.TRANS64.TRYWAIT P1, [R5+URZ+0x60], R4 ;  /* 0x00006004050075a7 */ /* 0x0002a6000802017f */
[----:B--2---:R-:W-:Y:S05]  /*7c10*/  @!P1 NANOSLEEP.SYNCS 0x989680 ;  /* 0x009896800000995d */ /* 0x004fea0003900000 */
[----:B------:R-:W2:Y:S02]  /*7c20*/  @!P1 SYNCS.PHASECHK.TRANS64 P1, [R5+URZ+0x60], R4 ;  /* 0x00006004050095a7 */ /* 0x000ea4000802007f */
[----:B--2---:R-:W-:Y:S05]  /*7c30*/  @!P1 BRA `(.L_x_110) ;  /* 0xfffffffc00ec9947 */ /* 0x004fea000383ffff */
[----:B------:R-:W-:Y:S05]  /*7c40*/  BRA `(.L_x_168) ;  /* 0xffffffdc00e87947 */ /* 0x000fea000383ffff */
.L_x_116:
[----:B-12---:R-:W-:-:S04]  /*7c50*/  IMAD.U32 R5, RZ, RZ, UR5 ;  /* 0x00000005ff057e24 */ /* 0x006fc8000f8e00ff */
[----:B------:R1:W2:Y:S03]  /*7c60*/  SYNCS.PHASECHK.TRANS64.TRYWAIT P1, [R5+URZ+0x68], R4 ;  /* 0x00006804050075a7 */ /* 0x0002a6000802017f */
[----:B--2---:R-:W-:Y:S05]  /*7c70*/  @!P1 NANOSLEEP.SYNCS 0x989680 ;  /* 0x009896800000995d */ /* 0x004fea0003900000 */
[----:B------:R-:W2:Y:S02]  /*7c80*/  @!P1 SYNCS.PHASECHK.TRANS64 P1, [R5+URZ+0x68], R4 ;  /* 0x00006804050095a7 */ /* 0x000ea4000802007f */
[----:B--2---:R-:W-:Y:S05]  /*7c90*/  @!P1 BRA `(.L_x_116) ;  /* 0xfffffffc00ec9947 */ /* 0x004fea000383ffff */
[----:B------:R-:W-:Y:S05]  /*7ca0*/  BRA `(.L_x_169) ;  /* 0xffffffe000307947 */ /* 0x000fea000383ffff */
.L_x_122:
[----:B-123--:R-:W-:-:S04]  /*7cb0*/  IMAD.U32 R5, RZ, RZ, UR5 ;  /* 0x00000005ff057e24 */ /* 0x00efc8000f8e00ff */
[----:B------:R1:W2:Y:S03]  /*7cc0*/  SYNCS.PHASECHK.TRANS64.TRYWAIT P1, [R5+URZ+0x70], R4 ;  /* 0x00007004050075a7 */ /* 0x0002a6000802017f */
[----:B--2---:R-:W-:Y:S05]  /*7cd0*/  @!P1 NANOSLEEP.SYNCS 0x989680 ;  /* 0x009896800000995d */ /* 0x004fea0003900000 */
[----:B------:R-:W2:Y:S02]  /*7ce0*/  @!P1 SYNCS.PHASECHK.TRANS64 P1, [R5+URZ+0x70], R4 ;  /* 0x00007004050095a7 */ /* 0x000ea4000802007f */
[----:B--2---:R-:W-:Y:S05]  /*7cf0*/  @!P1 BRA `(.L_x_122) ;  /* 0xfffffffc00ec9947 */ /* 0x004fea000383ffff */
[----:B------:R-:W-:Y:S05]  /*7d00*/  BRA `(.L_x_170) ;  /* 0xffffffe000847947 */ /* 0x000fea000383ffff */
.L_x_128:
[----:B-1234-:R-:W-:-:S04]  /*7d10*/  IMAD.U32 R5, RZ, RZ, UR5 ;  /* 0x00000005ff057e24 */ /* 0x01efc8000f8e00ff */
[----:B------:R1:W2:Y:S03]  /*7d20*/  SYNCS.PHASECHK.TRANS64.TRYWAIT P1, [R5+URZ+0x78], R4 ;  /* 0x00007804050075a7 */ /* 0x0002a6000802017f */
[----:B--2---:R-:W-:Y:S05]  /*7d30*/  @!P1 NANOSLEEP.SYNCS 0x989680 ;  /* 0x009896800000995d */ /* 0x004fea0003900000 */
[----:B------:R-:W2:Y:S02]  /*7d40*/  @!P1 SYNCS.PHASECHK.TRANS64 P1, [R5+URZ+0x78], R4 ;  /* 0x00007804050095a7 */ /* 0x000ea4000802007f */
[----:B--2---:R-:W-:Y:S05]  /*7d50*/  @!P1 BRA `(.L_x_128) ;  /* 0xfffffffc00ec9947 */ /* 0x004fea000383ffff */
[----:B------:R-:W-:Y:S05]  /*7d60*/  BRA `(.L_x_171) ;  /* 0xffffffe000d07947 */ /* 0x000fea000383ffff */
.L_x_138:
[----:B------:R1:W1:Y:S02]  /*7d70*/  SYNCS.PHASECHK.TRANS64.TRYWAIT P0, [R3+URZ+0x60], R0 ;  /* 0x00006000030075a7 */ /* 0x000264000800017f */
[----:B-1----:R-:W-:Y:S05]  /*7d80*/  @!P0 NANOSLEEP.SYNCS 0x989680 ;  /* 0x009896800000895d */ /* 0x002fea0003900000 */
[----:B------:R-:W1:Y:S02]  /*7d90*/  @!P0 SYNCS.PHASECHK.TRANS64 P0, [R3+URZ+0x60], R0 ;  /* 0x00006000030085a7 */ /* 0x000e64000800007f */
[----:B-1----:R-:W-:Y:S05]  /*7da0*/  @!P0 BRA `(.L_x_138) ;  /* 0xfffffffc00f08947 */ /* 0x002fea000383ffff */
[----:B------:R-:W-:Y:S05]  /*7db0*/  BRA `(.L_x_172) ;  /* 0xffffffe800c87947 */ /* 0x000fea000383ffff */
.L_x_140:
[----:B------:R1:W1:Y:S02]  /*7dc0*/  SYNCS.PHASECHK.TRANS64.TRYWAIT P0, [R3+URZ+0x68], R0 ;  /* 0x00006800030075a7 */ /* 0x000264000800017f */
[----:B-1----:R-:W-:Y:S05]  /*7dd0*/  @!P0 NANOSLEEP.SYNCS 0x989680 ;  /* 0x009896800000895d */ /* 0x002fea0003900000 */
[----:B------:R-:W1:Y:S02]  /*7de0*/  @!P0 SYNCS.PHASECHK.TRANS64 P0, [R3+URZ+0x68], R0 ;  /* 0x00006800030085a7 */ /* 0x000e64000800007f */
[----:B-1----:R-:W-:Y:S05]  /*7df0*/  @!P0 BRA `(.L_x_140) ;  /* 0xfffffffc00f08947 */ /* 0x002fea000383ffff */
[----:B------:R-:W-:Y:S05]  /*7e00*/  BRA `(.L_x_173) ;  /* 0xffffffe800c47947 */ /* 0x000fea000383ffff */
.L_x_142:
[----:B------:R1:W1:Y:S02]  /*7e10*/  SYNCS.PHASECHK.TRANS64.TRYWAIT P0, [R3+URZ+0x70], R0 ;  /* 0x00007000030075a7 */ /* 0x000264000800017f */
[----:B-1----:R-:W-:Y:S05]  /*7e20*/  @!P0 NANOSLEEP.SYNCS 0x989680 ;  /* 0x009896800000895d */ /* 0x002fea0003900000 */
[----:B------:R-:W1:Y:S02]  /*7e30*/  @!P0 SYNCS.PHASECHK.TRANS64 P0, [R3+URZ+0x70], R0 ;  /* 0x00007000030085a7 */ /* 0x000e64000800007f */
[----:B-1----:R-:W-:Y:S05]  /*7e40*/  @!P0 BRA `(.L_x_142) ;  /* 0xfffffffc00f08947 */ /* 0x002fea000383ffff */
[----:B------:R-:W-:Y:S05]  /*7e50*/  BRA `(.L_x_174) ;  /* 0xffffffe800c07947 */ /* 0x000fea000383ffff */
.L_x_146:
[----:B------:R-:W-:Y:S01]  /*7e60*/  BSSY B1, `(.L_x_175) ;  /* 0x0000006000017945 */ /* 0x000fe20003800000 */
[----:B------:R-:W-:-:S07]  /*7e70*/  IMAD.MOV.U32 R15, RZ, RZ, -0x1 ;  /* 0xffffffffff0f7424 */ /* 0x000fce00078e00ff */
[----:B------:R-:W-:Y:S05]  /*7e80*/  WARPSYNC.COLLECTIVE R15, `(.L_x_176) ;  /* 0x000000000f0c7348 */ /* 0x000fea0003c00000 */
[----:B------:R-:W-:Y:S02]  /*7e90*/  ELECT P6, UR62, PT ;  /* 0x00000000003e782f */ /* 0x000fe400038c0000 */
[----:B------:R-:W-:Y:S01]  /*7ea0*/  MOV R14, UR62 ;  /* 0x0000003e000e7c02 */ /* 0x000fe20008000f00 */
[----:B------:R-:W-:Y:S10]  /*7eb0*/  ENDCOLLECTIVE ;  /* 0x000000000000791b */ /* 0x000ff40003800000 */
.L_x_176:
[----:B------:R-:W-:Y:S05]  /*7ec0*/  BSYNC B1 ;  /* 0x0000000000017941 */ /* 0x000fea0003800000 */
.L_x_175:
[----:B------:R-:W-:Y:S05]  /*7ed0*/  BRA `(.L_x_177) ;  /* 0xffffffec00387947 */ /* 0x000fea000383ffff */
.L_x_149:
[----:B--2---:R2:W3:Y:S02]  /*7ee0*/  SYNCS.PHASECHK.TRANS64.TRYWAIT P1, [R15+URZ+0x20], R8 ;  /* 0x000020080f0075a7 */ /* 0x0044e4000802017f */
[----:B---3--:R-:W-:Y:S05]  /*7ef0*/  @!P1 NANOSLEEP.SYNCS 0x989680 ;  /* 0x009896800000995d */ /* 0x008fea0003900000 */
[----:B------:R-:W3:Y:S02]  /*7f00*/  @!P1 SYNCS.PHASECHK.TRANS64 P1, [R15+URZ+0x20], R8 ;  /* 0x000020080f0095a7 */ /* 0x000ee4000802007f */
[----:B---3--:R-:W-:Y:S05]  /*7f10*/  @!P1 BRA `(.L_x_149) ;  /* 0xfffffffc00f09947 */ /* 0x008fea000383ffff */
[----:B------:R-:W-:Y:S05]  /*7f20*/  BRA `(.L_x_178) ;  /* 0xffffffec006c7947 */ /* 0x000fea000383ffff */
.L_x_158:
[----:B------:R-:W-:Y:S01]  /*7f30*/  BSSY B0, `(.L_x_179) ;  /* 0x0000006000007945 */ /* 0x000fe20003800000 */
[----:B------:R-:W-:-:S07]  /*7f40*/  IMAD.MOV.U32 R15, RZ, RZ, -0x1 ;  /* 0xffffffffff0f7424 */ /* 0x000fce00078e00ff */
[----:B------:R-:W-:Y:S05]  /*7f50*/  WARPSYNC.COLLECTIVE R15, `(.L_x_180) ;  /* 0x000000000f0c7348 */ /* 0x000fea0003c00000 */
[----:B------:R-:W-:Y:S02]  /*7f60*/  ELECT P6, UR62, PT ;  /* 0x00000000003e782f */ /* 0x000fe400038c0000 */
[----:B------:R-:W-:Y:S01]  /*7f70*/  MOV R14, UR62 ;  /* 0x0000003e000e7c02 */ /* 0x000fe20008000f00 */
[----:B------:R-:W-:Y:S10]  /*7f80*/  ENDCOLLECTIVE ;  /* 0x000000000000791b */ /* 0x000ff40003800000 */
.L_x_180:
[----:B------:R-:W-:Y:S05]  /*7f90*/  BSYNC B0 ;  /* 0x0000000000007941 */ /* 0x000fea0003800000 */
.L_x_179:
[----:B------:R-:W-:Y:S05]  /*7fa0*/  BRA `(.L_x_181) ;  /* 0xfffffff400c87947 */ /* 0x000fea000383ffff */
.L_x_160:
[----:B-1----:R1:W2:Y:S02]  /*7fb0*/  SYNCS.PHASECHK.TRANS64.TRYWAIT P0, [R7+URZ], R4 ;  /* 0x00000004070075a7 */ /* 0x0022a4000800017f */
[----:B--2---:R-:W-:Y:S05]  /*7fc0*/  @!P0 NANOSLEEP.SYNCS 0x989680 ;  /* 0x009896800000895d */ /* 0x004fea0003900000 */
[----:B------:R-:W2:Y:S02]  /*7fd0*/  @!P0 SYNCS.PHASECHK.TRANS64 P0, [R7+URZ], R4 ;  /* 0x00000004070085a7 */ /* 0x000ea4000800007f */
[----:B--2---:R-:W-:Y:S05]  /*7fe0*/  @!P0 BRA `(.L_x_160) ;  /* 0xfffffffc00f08947 */ /* 0x004fea000383ffff */
[----:B------:R-:W-:Y:S05]  /*7ff0*/  BRA `(.L_x_182) ;  /* 0xfffffff800047947 */ /* 0x000fea000383ffff */
.L_x_161:
[----:B-1----:R1:W2:Y:S02]  /*8000*/  SYNCS.PHASECHK.TRANS64.TRYWAIT P0, [R6+URZ], R3 ;  /* 0x00000003060075a7 */ /* 0x0022a4000800017f */
[----:B--2---:R-:W-:Y:S05]  /*8010*/  @!P0 NANOSLEEP.SYNCS 0x989680 ;  /* 0x009896800000895d */ /* 0x004fea0003900000 */
[----:B------:R-:W2:Y:S02]  /*8020*/  @!P0 SYNCS.PHASECHK.TRANS64 P0, [R6+URZ], R3 ;  /* 0x00000003060085a7 */ /* 0x000ea4000800007f */
[----:B--2---:R-:W-:Y:S05]  /*8030*/  @!P0 BRA `(.L_x_161) ;  /* 0xfffffffc00f08947 */ /* 0x004fea000383ffff */
[----:B------:R-:W-:Y:S05]  /*8040*/  BRA `(.L_x_183) ;  /* 0xfffffff800147947 */ /* 0x000fea000383ffff */
.L_x_162:
[----:B--2---:R2:W3:Y:S02]  /*8050*/  SYNCS.PHASECHK.TRANS64.TRYWAIT P0, [R7+URZ], R4 ;  /* 0x00000004070075a7 */ /* 0x0044e4000800017f */
[----:B---3--:R-:W-:Y:S05]  /*8060*/  @!P0 NANOSLEEP.SYNCS 0x989680 ;  /* 0x009896800000895d */ /* 0x008fea0003900000 */
[----:B------:R-:W3:Y:S02]  /*8070*/  @!P0 SYNCS.PHASECHK.TRANS64 P0, [R7+URZ], R4 ;  /* 0x00000004070085a7 */ /* 0x000ee4000800007f */
[----:B---3--:R-:W-:Y:S05]  /*8080*/  @!P0 BRA `(.L_x_162) ;  /* 0xfffffffc00f08947 */ /* 0x008fea000383ffff */
[----:B------:R-:W-:Y:S05]  /*8090*/  BRA `(.L_x_184) ;  /* 0xfffffff8001c7947 */ /* 0x000fea000383ffff */
.L_x_185:
[----:B------:R-:W-:-:S00]  /*80a0*/  BRA `(.L_x_185) ;  /* 0xfffffffc00fc7947 */ /* 0x000fc0000383ffff */
[----:B------:R-:W-:-:S00]  /*80b0*/  NOP ;  /* 0x0000000000007918 */ /* 0x000fc00000000000 */
        /* <DEDUP_REMOVED lines=12> */
.L_x_186:


//--------------------- .nv.global.init           --------------------------
	.section	.nv.global.init,"aw",@progbits
.nv.global.init:
	.type		$str$22,@object
	.size		$str$22,($str$26 - $str$22)
$str$22:
        /*0000*/ 	.byte	0x6b, 0x5f, 0x74, 0x69, 0x6c, 0x65, 0x5f, 0x63, 0x6f, 0x75, 0x6e, 0x74, 0x20, 0x3e, 0x3d, 0x20
        /*0010*/ 	.byte	0x31, 0x00
	.type		$str$26,@object
	.size		$str$26,($str$27 - $str$26)
$str$26:
        /*0012*/ 	.byte	0x28, 0x61, 0x64, 0x64, 0x72, 0x65, 0x73, 0x73, 0x20, 0x26, 0x20, 0x6d, 0x61, 0x73, 0x6b, 0x29
        /*0022*/ 	.byte	0x20, 0x3d, 0x3d, 0x20, 0x30, 0x00
	.type		$str$27,@object
	.size		$str$27,($str$23 - $str$27)
$str$27:
        /*0028*/ 	.byte	0x2f, 0x74, 0x6d, 0x70, 0x2f, 0x63, 0x75, 0x74, 0x6c, 0x61, 0x73, 0x73, 0x5f, 0x73, 0x77, 0x65
        /*0038*/ 	.byte	0x65, 0x70, 0x5f, 0x73, 0x72, 0x63, 0x2f, 0x69, 0x6e, 0x63, 0x6c, 0x75, 0x64, 0x65, 0x2f, 0x63
        /*0048*/ 	.byte	0x75, 0x74, 0x65, 0x2f, 0x70, 0x6f, 0x69, 0x6e, 0x74, 0x65, 0x72, 0x5f, 0x66, 0x6c, 0x61, 0x67
        /*0058*/ 	.byte	0x67, 0x65, 0x64, 0x2e, 0x68, 0x70, 0x70, 0x00
	.type		$str$23,@object
	.size		$str$23,(__unnamed_2 - $str$23)
$str$23:
        /*0060*/ 	.byte	0x2f, 0x74, 0x6d, 0x70, 0x2f, 0x63, 0x75, 0x74, 0x6c, 0x61, 0x73, 0x73, 0x5f, 0x73, 0x77, 0x65
        /*0070*/ 	.byte	0x65, 0x70, 0x5f, 0x73, 0x72, 0x63, 0x2f, 0x69, 0x6e, 0x63, 0x6c, 0x75, 0x64, 0x65, 0x2f, 0x63
        /*0080*/ 	.byte	0x75, 0x74, 0x6c, 0x61, 0x73, 0x73, 0x2f, 0x67, 0x65, 0x6d, 0x6d, 0x2f, 0x63, 0x6f, 0x6c, 0x6c
        /*0090*/ 	.byte	0x65, 0x63, 0x74, 0x69, 0x76, 0x65, 0x2f, 0x73, 0x6d, 0x39, 0x30, 0x5f, 0x6d, 0x6d, 0x61, 0x5f
        /*00a0*/ 	.byte	0x74, 0x6d, 0x61, 0x5f, 0x67, 0x6d, 0x6d, 0x61, 0x5f, 0x73, 0x73, 0x5f, 0x77, 0x61, 0x72, 0x70
        /*00b0*/ 	.byte	0x73, 0x70, 0x65, 0x63, 0x69, 0x61, 0x6c, 0x69, 0x7a, 0x65, 0x64, 0x2e, 0x68, 0x70, 0x70, 0x00
	.type		__unnamed_2,@object
	.size		__unnamed_2,(__unnamed_1 - __unnamed_2)
__unnamed_2:
        /*00c0*/ 	.byte	0x61, 0x75, 0x74, 0x6f, 0x20, 0x63, 0x75, 0x74, 0x65, 0x3a, 0x3a, 0x61, 0x73, 0x5f, 0x70, 0x6f
        /* <DEDUP_REMOVED lines=27> */
        /*0280*/ 	.byte	0x36, 0x3e, 0x3e, 0x3e, 0x3e, 0x3e, 0x5d, 0x00
	.type		__unnamed_1,@object
	.size		__unnamed_1,(.L_0 - __unnamed_1)
__unnamed_1:
        /* <DEDUP_REMOVED lines=180> */
        /*0dc8*/ 	.byte	0x64, 0x65, 0x6e, 0x74, 0x69, 0x74, 0x79, 0x5d, 0x00
.L_0:


//--------------------- .nv.shared._ZN7cutlass13device_kernelINS_4gemm6kernel13GemmUniversalIN4cute5tupleIJiiiiEEENS1_10collective13CollectiveMmaINS1_34MainloopSm90TmaGmmaWarpSpecializedILi4ENS5_IJNS4_1CILi1EEESB_SB_EEENS1_35KernelTmaWarpSpecializedCooperativeEEENS5_IJNSA_ILi256EEENSA_ILi64EEESG_EEENS_6half_tENS5_IJlSB_lEEESI_SJ_NS4_8TiledMMAINS4_8MMA_AtomIJNS4_4SM904GMMA25MMA_64x64x16_F32F16F16_SSILNSN_5MajorE0ELSP_0ELNSN_7ScaleInE1ELSQ_1EEEEEENS4_6LayoutINS5_IJNSA_ILi2EEESB_SB_EEENS5_IJSB_NSA_ILi0EEESW_EEEEENS5_IJNS4_10UnderscoreESZ_SZ_EEEEENS4_13SM90_TMA_LOADENS4_14ComposedLayoutINS4_7SwizzleILi3ELi4ELi3EEENS4_18smem_ptr_flag_bitsILi16EEENST_INS5_IJNSA_ILi8EEESG_EEENS5_IJSG_SB_EEEEEEEvNS4_8identityES12_S1C_vS1D_EENS_8epilogue10collective18CollectiveEpilogueINS1F_22Sm90TmaWarpSpecializedILi4ELi2ELi16ELb1ELb0EEEJSH_NS5_IJNSA_ILi128EEENSA_ILi32EEEEEESI_SJ_SI_SJ_NS1F_6fusion15FusionCallbacksIS1J_NS1N_13LinCombEltActINS1F_6thread4ReLuESI_fSI_fLNS_15FloatRoundStyleE2EEESH_S1M_JEEES12_NS13_INS14_ILi2ELi4ELi3EEES17_NST_INS5_IJS18_S1L_EEENS5_IJS1L_SB_EEEEEEENS4_17SM75_U32x4_LDSM_NENS4_14SM90_TMA_STOREES1Z_NS4_17SM90_U32x4_STSM_NENS4_9Copy_AtomIJS22_SI_EEEvEEEvvEEEEvNT_6ParamsE --------------------------
	.section	.nv.shared._ZN7cutlass13device_kernelINS_4gemm6kernel13GemmUniversalIN4cute5tupleIJiiiiEEENS1_10collective13CollectiveMmaINS1_34MainloopSm90TmaGmmaWarpSpecializedILi4ENS5_IJNS4_1CILi1EEESB_SB_EEENS1_35KernelTmaWarpSpecializedCooperativeEEENS5_IJNSA_ILi256EEENSA_ILi64EEESG_EEENS_6half_tENS5_IJlSB_lEEESI_SJ_NS4_8TiledMMAINS4_8MMA_AtomIJNS4_4SM904GMMA25MMA_64x64x16_F32F16F16_SSILNSN_5MajorE0ELSP_0ELNSN_7ScaleInE1ELSQ_1EEEEEENS4_6LayoutINS5_IJNSA_ILi2EEESB_SB_EEENS5_IJSB_NSA_ILi0EEESW_EEEEENS5_IJNS4_10UnderscoreESZ_SZ_EEEEENS4_13SM90_TMA_LOADENS4_14ComposedLayoutINS4_7SwizzleILi3ELi4ELi3EEENS4_18smem_ptr_flag_bitsILi16EEENST_INS5_IJNSA_ILi8EEESG_EEENS5_IJSG_SB_EEEEEEEvNS4_8identityES12_S1C_vS1D_EENS_8epilogue10collective18CollectiveEpilogueINS1F_22Sm90TmaWarpSpecializedILi4ELi2ELi16ELb1ELb0EEEJSH_NS5_IJNSA_ILi128EEENSA_ILi32EEEEEESI_SJ_SI_SJ_NS1F_6fusion15FusionCallbacksIS1J_NS1N_13LinCombEltActINS1F_6thread4ReLuESI_fSI_fLNS_15FloatRoundStyleE2EEESH_S1M_JEEES12_NS13_INS14_ILi2ELi4ELi3EEES17_NST_INS5_IJS18_S1L_EEENS5_IJS1L_SB_EEEEEEENS4_17SM75_U32x4_LDSM_NENS4_14SM90_TMA_STOREES1Z_NS4_17SM90_U32x4_STSM_NENS4_9Copy_AtomIJS22_SI_EEEvEEEvvEEEEvNT_6ParamsE,"aw",@nobits
	.sectionflags	@""
	.align	16
	.zero		1024


//--------------------- .nv.shared.reserved.0     --------------------------
	.section	.nv.shared.reserved.0,"aw",@nobits
	.weak		__nv_reservedSMEM_offset_0_alias
	.size		__nv_reservedSMEM_offset_0_alias, 0, 0
	.other		__nv_reservedSMEM_offset_0_alias,@"STO_CUDA_RESERVED_SHARED STV_DEFAULT"
__nv_reservedSMEM_offset_0_alias:
	.zero		0


//--------------------- .nv.global                --------------------------
	.section	.nv.global,"aw",@nobits
.nv.global:
	.type		_ZN39_INTERNAL_a0e20765_4_k_cu_33618703_26124cute1_E,@object
	.size		_ZN39_INTERNAL_a0e20765_4_k_cu_33618703_26124cute1_E,(_ZN39_INTERNAL_a0e20765_4_k_cu_33618703_26124cuda3std3__45__cpo6cbeginE - _ZN39_INTERNAL_a0e20765_4_k_cu_33618703_26124cute1_E)
_ZN39_INTERNAL_a0e20765_4_k_cu_33618703_26124cute1_E:
	.zero		1
	.type		_ZN39_INTERNAL_a0e20765_4_k_cu_33618703_26124cuda3std3__45__cpo6cbeginE,@object
	.size		_ZN39_INTERNAL_a0e20765_4_k_cu_33618703_26124cuda3std3__45__cpo6cbeginE,(_ZN39_INTERNAL_a0e20765_4_k_cu_33618703_26124cuda3std3__48in_placeE - _ZN39_INTERNAL_a0e20765_4_k_cu_33618703_26124cuda3std3__45__cpo6cbeginE)
_ZN39_INTERNAL_a0e20765_4_k_cu_33618703_26124cuda3std3__45__cpo6cbeginE:
	.zero		1
	.type		_ZN39_INTERNAL_a0e20765_4_k_cu_33618703_26124cuda3std3__48in_placeE,@object
	.size		_ZN39_INTERNAL_a0e20765_4_k_cu_33618703_26124cuda3std3__48in_placeE,(_ZN39_INTERNAL_a0e20765_4_k_cu_33618703_26124cuda3std6ranges3__45__cpo9iter_moveE - _ZN39_INTERNAL_a0e20765_4_k_cu_33618703_26124cuda3std3__48in_placeE)
_ZN39_INTERNAL_a0e20765_4_k_cu_33618703_26124cuda3std3__48in_placeE:
	.zero		1
	.type		_ZN39_INTERNAL_a0e20765_4_k_cu_33618703_26124cuda3std6ranges3__45__cpo9iter_moveE,@object
	.size		_ZN39_INTERNAL_a0e20765_4_k_cu_33618703_26124cuda3std6ranges3__45__cpo9iter_moveE,(_ZN39_INTERNAL_a0e20765_4_k_cu_33618703_26124cuda3std3__45__cpo5beginE - _ZN39_INTERNAL_a0e20765_4_k_cu_33618703_26124cuda3std6ranges3__45__cpo9iter_moveE)
_ZN39_INTERNAL_a0e20765_4_k_cu_33618703_26124cuda3std6ranges3__45__cpo9iter_moveE:
	.zero		1
	.type		_ZN39_INTERNAL_a0e20765_4_k_cu_33618703_26124cuda3std3__45__cpo5beginE,@object
	.size		_ZN39_INTERNAL_a0e20765_4_k_cu_33618703_26124cuda3std3__45__cpo5beginE,(_ZN39_INTERNAL_a0e20765_4_k_cu_33618703_26124cuda3std3__441_GLOBAL__N__a0e20765_4_k_cu_33618703_26126ignoreE - _ZN39_INTERNAL_a0e20765_4_k_cu_33618703_26124cuda3std3__45__cpo5beginE)
_ZN39_INTERNAL_a0e20765_4_k_cu_33618703_26124cuda3std3__45__cpo5beginE:
	.zero		1
	.type		_ZN39_INTERNAL_a0e20765_4_k_cu_33618703_26124cuda3std3__441_GLOBAL__N__a0e20765_4_k_cu_33618703_26126ignoreE,@object
	.size		_ZN39_INTERNAL_a0e20765_4_k_cu_33618703_26124cuda3std3__441_GLOBAL__N__a0e20765_4_k_cu_33618703_26126ignoreE,(_ZN39_INTERNAL_a0e20765_4_k_cu_33618703_26124cute7productE - _ZN39_INTERNAL_a0e20765_4_k_cu_33618703_26124cuda3std3__441_GLOBAL__N__a0e20765_4_k_cu_33618703_26126ignoreE)
_ZN39_INTERNAL_a0e20765_4_k_cu_33618703_26124cuda3std3__441_GLOBAL__N__a0e20765_4_k_cu_33618703_26126ignoreE:
	.zero		1
	.type		_ZN39_INTERNAL_a0e20765_4_k_cu_33618703_26124cute7productE,@object
	.size		_ZN39_INTERNAL_a0e20765_4_k_cu_33618703_26124cute7productE,(_ZN39_INTERNAL_a0e20765_4_k_cu_33618703_26124cuda3std3__45__cpo3endE - _ZN39_INTERNAL_a0e20765_4_k_cu_33618703_26124cute7productE)
_ZN39_INTERNAL_a0e20765_4_k_cu_33618703_26124cute7productE:
	.zero		1
	.type		_ZN39_INTERNAL_a0e20765_4_k_cu_33618703_26124cuda3std3__45__cpo3endE,@object
	.size		_ZN39_INTERNAL_a0e20765_4_k_cu_33618703_26124cuda3std3__45__cpo3endE,(_ZN39_INTERNAL_a0e20765_4_k_cu_33618703_26124cuda3std3__419piecewise_constructE - _ZN39_INTERNAL_a0e20765_4_k_cu_33618703_26124cuda3std3__45__cpo3endE)
_ZN39_INTERNAL_a0e20765_4_k_cu_33618703_26124cuda3std3__45__cpo3endE:
	.zero		1
	.type		_ZN39_INTERNAL_a0e20765_4_k_cu_33618703_26124cuda3std3__419piecewise_constructE,@object
	.size		_ZN39_INTERNAL_a0e20765_4_k_cu_33618703_26124cuda3std3__419piecewise_constructE,(_ZN39_INTERNAL_a0e20765_4_k_cu_33618703_26124cuda3std3__45__cpo4cendE - _ZN39_INTERNAL_a0e20765_4_k_cu_33618703_26124cuda3std3__419piecewise_constructE)
_ZN39_INTERNAL_a0e20765_4_k_cu_33618703_26124cuda3std3__419piecewise_constructE:
	.zero		1
	.type		_ZN39_INTERNAL_a0e20765_4_k_cu_33618703_26124cuda3std3__45__cpo4cendE,@object
	.size		_ZN39_INTERNAL_a0e20765_4_k_cu_33618703_26124cuda3std3__45__cpo4cendE,(_ZN39_INTERNAL_a0e20765_4_k_cu_33618703_26124cuda3std6ranges3__45__cpo4swapE - _ZN39_INTERNAL_a0e20765_4_k_cu_33618703_26124cuda3std3__45__cpo4cendE)
_ZN39_INTERNAL_a0e20765_4_k_cu_33618703_26124cuda3std3__45__cpo4cendE:
	.zero		1
	.type		_ZN39_INTERNAL_a0e20765_4_k_cu_33618703_26124cuda3std6ranges3__45__cpo4swapE,@object
	.size		_ZN39_INTERNAL_a0e20765_4_k_cu_33618703_26124cuda3std6ranges3__45__cpo4swapE,(.L_9 - _ZN39_INTERNAL_a0e20765_4_k_cu_33618703_26124cuda3std6ranges3__45__cpo4swapE)
_ZN39_INTERNAL_a0e20765_4_k_cu_33618703_26124cuda3std6ranges3__45__cpo4swapE:
	.zero		1
.L_9:


//--------------------- .nv.constant0._ZN7cutlass13device_kernelINS_4gemm6kernel13GemmUniversalIN4cute5tupleIJiiiiEEENS1_10collective13CollectiveMmaINS1_34MainloopSm90TmaGmmaWarpSpecializedILi4ENS5_IJNS4_1CILi1EEESB_SB_EEENS1_35KernelTmaWarpSpecializedCooperativeEEENS5_IJNSA_ILi256EEENSA_ILi64EEESG_EEENS_6half_tENS5_IJlSB_lEEESI_SJ_NS4_8TiledMMAINS4_8MMA_AtomIJNS4_4SM904GMMA25MMA_64x64x16_F32F16F16_SSILNSN_5MajorE0ELSP_0ELNSN_7ScaleInE1ELSQ_1EEEEEENS4_6LayoutINS5_IJNSA_ILi2EEESB_SB_EEENS5_IJSB_NSA_ILi0EEESW_EEEEENS5_IJNS4_10UnderscoreESZ_SZ_EEEEENS4_13SM90_TMA_LOADENS4_14ComposedLayoutINS4_7SwizzleILi3ELi4ELi3EEENS4_18smem_ptr_flag_bitsILi16EEENST_INS5_IJNSA_ILi8EEESG_EEENS5_IJSG_SB_EEEEEEEvNS4_8identityES12_S1C_vS1D_EENS_8epilogue10collective18CollectiveEpilogueINS1F_22Sm90TmaWarpSpecializedILi4ELi2ELi16ELb1ELb0EEEJSH_NS5_IJNSA_ILi128EEENSA_ILi32EEEEEESI_SJ_SI_SJ_NS1F_6fusion15FusionCallbacksIS1J_NS1N_13LinCombEltActINS1F_6thread4ReLuESI_fSI_fLNS_15FloatRoundStyleE2EEESH_S1M_JEEES12_NS13_INS14_ILi2ELi4ELi3EEES17_NST_INS5_IJS18_S1L_EEENS5_IJS1L_SB_EEEEEEENS4_17SM75_U32x4_LDSM_NENS4_14SM90_TMA_STOREES1Z_NS4_17SM90_U32x4_STSM_NENS4_9Copy_AtomIJS22_SI_EEEvEEEvvEEEEvNT_6ParamsE --------------------------
	.section	.nv.constant0._ZN7cutlass13device_kernelINS_4gemm6kernel13GemmUniversalIN4cute5tupleIJiiiiEEENS1_10collective13CollectiveMmaINS1_34MainloopSm90TmaGmmaWarpSpecializedILi4ENS5_IJNS4_1CILi1EEESB_SB_EEENS1_35KernelTmaWarpSpecializedCooperativeEEENS5_IJNSA_ILi256EEENSA_ILi64EEESG_EEENS_6half_tENS5_IJlSB_lEEESI_SJ_NS4_8TiledMMAINS4_8MMA_AtomIJNS4_4SM904GMMA25MMA_64x64x16_F32F16F16_SSILNSN_5MajorE0ELSP_0ELNSN_7ScaleInE1ELSQ_1EEEEEENS4_6LayoutINS5_IJNSA_ILi2EEESB_SB_EEENS5_IJSB_NSA_ILi0EEESW_EEEEENS5_IJNS4_10UnderscoreESZ_SZ_EEEEENS4_13SM90_TMA_LOADENS4_14ComposedLayoutINS4_7SwizzleILi3ELi4ELi3EEENS4_18smem_ptr_flag_bitsILi16EEENST_INS5_IJNSA_ILi8EEESG_EEENS5_IJSG_SB_EEEEEEEvNS4_8identityES12_S1C_vS1D_EENS_8epilogue10collective18CollectiveEpilogueINS1F_22Sm90TmaWarpSpecializedILi4ELi2ELi16ELb1ELb0EEEJSH_NS5_IJNSA_ILi128EEENSA_ILi32EEEEEESI_SJ_SI_SJ_NS1F_6fusion15FusionCallbacksIS1J_NS1N_13LinCombEltActINS1F_6thread4ReLuESI_fSI_fLNS_15FloatRoundStyleE2EEESH_S1M_JEEES12_NS13_INS14_ILi2ELi4ELi3EEES17_NST_INS5_IJS18_S1L_EEENS5_IJS1L_SB_EEEEEEENS4_17SM75_U32x4_LDSM_NENS4_14SM90_TMA_STOREES1Z_NS4_17SM90_U32x4_STSM_NENS4_9Copy_AtomIJS22_SI_EEEvEEEvvEEEEvNT_6ParamsE,"a",@progbits
	.sectionflags	@""
	.align	4
.nv.constant0._ZN7cutlass13device_kernelINS_4gemm6kernel13GemmUniversalIN4cute5tupleIJiiiiEEENS1_10collective13CollectiveMmaINS1_34MainloopSm90TmaGmmaWarpSpecializedILi4ENS5_IJNS4_1CILi1EEESB_SB_EEENS1_35KernelTmaWarpSpecializedCooperativeEEENS5_IJNSA_ILi256EEENSA_ILi64EEESG_EEENS_6half_tENS5_IJlSB_lEEESI_SJ_NS4_8TiledMMAINS4_8MMA_AtomIJNS4_4SM904GMMA25MMA_64x64x16_F32F16F16_SSILNSN_5MajorE0ELSP_0ELNSN_7ScaleInE1ELSQ_1EEEEEENS4_6LayoutINS5_IJNSA_ILi2EEESB_SB_EEENS5_IJSB_NSA_ILi0EEESW_EEEEENS5_IJNS4_10UnderscoreESZ_SZ_EEEEENS4_13SM90_TMA_LOADENS4_14ComposedLayoutINS4_7SwizzleILi3ELi4ELi3EEENS4_18smem_ptr_flag_bitsILi16EEENST_INS5_IJNSA_ILi8EEESG_EEENS5_IJSG_SB_EEEEEEEvNS4_8identityES12_S1C_vS1D_EENS_8epilogue10collective18CollectiveEpilogueINS1F_22Sm90TmaWarpSpecializedILi4ELi2ELi16ELb1ELb0EEEJSH_NS5_IJNSA_ILi128EEENSA_ILi32EEEEEESI_SJ_SI_SJ_NS1F_6fusion15FusionCallbacksIS1J_NS1N_13LinCombEltActINS1F_6thread4ReLuESI_fSI_fLNS_15FloatRoundStyleE2EEESH_S1M_JEEES12_NS13_INS14_ILi2ELi4ELi3EEES17_NST_INS5_IJS18_S1L_EEENS5_IJS1L_SB_EEEEEEENS4_17SM75_U32x4_LDSM_NENS4_14SM90_TMA_STOREES1Z_NS4_17SM90_U32x4_STSM_NENS4_9Copy_AtomIJS22_SI_EEEvEEEvvEEEEvNT_6ParamsE:
	.zero		2432


//--------------------- SYMBOLS --------------------------

	.type		.nv.reservedSmem.offset0,@object
	.size		.nv.reservedSmem.offset0,0x4
	.type		__assertfail,@function
